	.target	sm_90a

	.elftype	@"ET_EXEC"


//--------------------- .note.nv.tkinfo           --------------------------
	.section	.note.nv.tkinfo,"",@"SHT_NOTE"
	.sectionflags	@"SHF_NOTE_NV_TKINFO"
	.tkinfo
        /*0018*/ 	.word	0x00000002
        /*0030*/ 	.string	""
        /*0030*/ 	.string	"ptxas"
        /*0030*/ 	.string	"Cuda compilation tools, release 13.0, V13.0.88"
        /*0030*/ 	.string	"Build cuda_13.0.r13.0/compiler.36424714_0"
        /*0030*/ 	.string	"-arch sm_90a -m 64 "



//--------------------- .note.nv.cuinfo           --------------------------
	.section	.note.nv.cuinfo,"",@"SHT_NOTE"
	.sectionflags	@"SHF_NOTE_NV_CUINFO"
        /*0018*/ 	.short	0x0002
        /*001a*/ 	.short	0x005a
        /*001c*/ 	.short	0x0082
	.zero		2


//--------------------- .nv.info                  --------------------------
	.section	.nv.info,"",@"SHT_CUDA_INFO"
	.align	4


	//----- nvinfo : EIATTR_REGCOUNT
	.align		4
        /*0000*/ 	.byte	0x04, 0x2f
        /*0002*/ 	.short	(.L_15 - .L_14)
	.align		4
.L_14:
        /*0004*/ 	.word	index@(_ZN7cutlass13device_kernelINS_4gemm6kernel13GemmUniversalIN4cute5tupleIJiiiiEEENS1_10collective13CollectiveMmaINS1_34MainloopSm90TmaGmmaWarpSpecializedILi5ENS5_IJNS4_1CILi1EEESB_SB_EEENS1_32KernelTmaWarpSpecializedPingpongEEENS5_IJNSA_ILi64EEENSA_ILi128EEESG_EEENS_10tfloat32_tENS5_IJlSB_lEEESI_SJ_NS4_8TiledMMAINS4_8MMA_AtomIJNS4_4SM904GMMA30MMA_64x128x8_F32TF32TF32_SS_TNILNSN_7ScaleInE1ELSP_1EEEEEENS4_6LayoutISC_NS5_IJNSA_ILi0EEEST_ST_EEEEENS5_IJNS4_10UnderscoreESW_SW_EEEEENS4_13SM90_TMA_LOADENS4_14ComposedLayoutINS4_7SwizzleILi3ELi4ELi3EEENS4_18smem_ptr_flag_bitsILi32EEENSS_INS5_IJNSA_ILi8EEENSA_ILi32EEEEEENS5_IJS16_SB_EEEEEEEvNS4_8identityESZ_S1A_vS1B_EENS_8epilogue10collective6detail29Sm90TmaWarpSpecializedAdapterINS1E_15DefaultEpilogueISI_SJ_SJ_NS1D_6thread17LinearCombinationISI_Li1EffLNS1I_9ScaleType4KindE0ELNS_15FloatRoundStyleE2ESI_EENS1_15EpilogueDefaultEEEEEvvEEEEvNT_6ParamsE)
        /*0008*/ 	.word	0x000000a8


	//----- nvinfo : EIATTR_FRAME_SIZE
	.align		4
.L_15:
        /*000c*/ 	.byte	0x04, 0x11
        /*000e*/ 	.short	(.L_17 - .L_16)
	.align		4
.L_16:
        /*0010*/ 	.word	index@(_ZN7cutlass13device_kernelINS_4gemm6kernel13GemmUniversalIN4cute5tupleIJiiiiEEENS1_10collective13CollectiveMmaINS1_34MainloopSm90TmaGmmaWarpSpecializedILi5ENS5_IJNS4_1CILi1EEESB_SB_EEENS1_32KernelTmaWarpSpecializedPingpongEEENS5_IJNSA_ILi64EEENSA_ILi128EEESG_EEENS_10tfloat32_tENS5_IJlSB_lEEESI_SJ_NS4_8TiledMMAINS4_8MMA_AtomIJNS4_4SM904GMMA30MMA_64x128x8_F32TF32TF32_SS_TNILNSN_7ScaleInE1ELSP_1EEEEEENS4_6LayoutISC_NS5_IJNSA_ILi0EEEST_ST_EEEEENS5_IJNS4_10UnderscoreESW_SW_EEEEENS4_13SM90_TMA_LOADENS4_14ComposedLayoutINS4_7SwizzleILi3ELi4ELi3EEENS4_18smem_ptr_flag_bitsILi32EEENSS_INS5_IJNSA_ILi8EEENSA_ILi32EEEEEENS5_IJS16_SB_EEEEEEEvNS4_8identityESZ_S1A_vS1B_EENS_8epilogue10collective6detail29Sm90TmaWarpSpecializedAdapterINS1E_15DefaultEpilogueISI_SJ_SJ_NS1D_6thread17LinearCombinationISI_Li1EffLNS1I_9ScaleType4KindE0ELNS_15FloatRoundStyleE2ESI_EENS1_15EpilogueDefaultEEEEEvvEEEEvNT_6ParamsE)
        /*0014*/ 	.word	0x00000008


	//----- nvinfo : EIATTR_MIN_STACK_SIZE
	.align		4
.L_17:
        /*0018*/ 	.byte	0x04, 0x12
        /*001a*/ 	.short	(.L_19 - .L_18)
	.align		4
.L_18:
        /*001c*/ 	.word	index@(_ZN7cutlass13device_kernelINS_4gemm6kernel13GemmUniversalIN4cute5tupleIJiiiiEEENS1_10collective13CollectiveMmaINS1_34MainloopSm90TmaGmmaWarpSpecializedILi5ENS5_IJNS4_1CILi1EEESB_SB_EEENS1_32KernelTmaWarpSpecializedPingpongEEENS5_IJNSA_ILi64EEENSA_ILi128EEESG_EEENS_10tfloat32_tENS5_IJlSB_lEEESI_SJ_NS4_8TiledMMAINS4_8MMA_AtomIJNS4_4SM904GMMA30MMA_64x128x8_F32TF32TF32_SS_TNILNSN_7ScaleInE1ELSP_1EEEEEENS4_6LayoutISC_NS5_IJNSA_ILi0EEEST_ST_EEEEENS5_IJNS4_10UnderscoreESW_SW_EEEEENS4_13SM90_TMA_LOADENS4_14ComposedLayoutINS4_7SwizzleILi3ELi4ELi3EEENS4_18smem_ptr_flag_bitsILi32EEENSS_INS5_IJNSA_ILi8EEENSA_ILi32EEEEEENS5_IJS16_SB_EEEEEEEvNS4_8identityESZ_S1A_vS1B_EENS_8epilogue10collective6detail29Sm90TmaWarpSpecializedAdapterINS1E_15DefaultEpilogueISI_SJ_SJ_NS1D_6thread17LinearCombinationISI_Li1EffLNS1I_9ScaleType4KindE0ELNS_15FloatRoundStyleE2ESI_EENS1_15EpilogueDefaultEEEEEvvEEEEvNT_6ParamsE)
        /*0020*/ 	.word	0x00000008
.L_19:


//--------------------- .nv.compat                --------------------------
	.section	.nv.compat,"",@"SHT_CUDA_COMPAT_INFO"
	.align	4
        /*0000*/ 	.byte	0x02, 0x09, 0x01, 0x00, 0x02, 0x02, 0x04, 0x00, 0x02, 0x05, 0x05, 0x00, 0x03, 0x07, 0x01, 0x01
        /*0010*/ 	.byte	0x02, 0x03, 0x01, 0x00, 0x02, 0x06, 0x01, 0x00, 0x04, 0x0b, 0x08, 0x00, 0x00, 0x00, 0x00, 0x00
        /*0020*/ 	.byte	0x00, 0x00, 0x00, 0x00


//--------------------- .nv.info._ZN7cutlass13device_kernelINS_4gemm6kernel13GemmUniversalIN4cute5tupleIJiiiiEEENS1_10collective13CollectiveMmaINS1_34MainloopSm90TmaGmmaWarpSpecializedILi5ENS5_IJNS4_1CILi1EEESB_SB_EEENS1_32KernelTmaWarpSpecializedPingpongEEENS5_IJNSA_ILi64EEENSA_ILi128EEESG_EEENS_10tfloat32_tENS5_IJlSB_lEEESI_SJ_NS4_8TiledMMAINS4_8MMA_AtomIJNS4_4SM904GMMA30MMA_64x128x8_F32TF32TF32_SS_TNILNSN_7ScaleInE1ELSP_1EEEEEENS4_6LayoutISC_NS5_IJNSA_ILi0EEEST_ST_EEEEENS5_IJNS4_10UnderscoreESW_SW_EEEEENS4_13SM90_TMA_LOADENS4_14ComposedLayoutINS4_7SwizzleILi3ELi4ELi3EEENS4_18smem_ptr_flag_bitsILi32EEENSS_INS5_IJNSA_ILi8EEENSA_ILi32EEEEEENS5_IJS16_SB_EEEEEEEvNS4_8identityESZ_S1A_vS1B_EENS_8epilogue10collective6detail29Sm90TmaWarpSpecializedAdapterINS1E_15DefaultEpilogueISI_SJ_SJ_NS1D_6thread17LinearCombinationISI_Li1EffLNS1I_9ScaleType4KindE0ELNS_15FloatRoundStyleE2ESI_EENS1_15EpilogueDefaultEEEEEvvEEEEvNT_6ParamsE --------------------------
	.section	.nv.info._ZN7cutlass13device_kernelINS_4gemm6kernel13GemmUniversalIN4cute5tupleIJiiiiEEENS1_10collective13CollectiveMmaINS1_34MainloopSm90TmaGmmaWarpSpecializedILi5ENS5_IJNS4_1CILi1EEESB_SB_EEENS1_32KernelTmaWarpSpecializedPingpongEEENS5_IJNSA_ILi64EEENSA_ILi128EEESG_EEENS_10tfloat32_tENS5_IJlSB_lEEESI_SJ_NS4_8TiledMMAINS4_8MMA_AtomIJNS4_4SM904GMMA30MMA_64x128x8_F32TF32TF32_SS_TNILNSN_7ScaleInE1ELSP_1EEEEEENS4_6LayoutISC_NS5_IJNSA_ILi0EEEST_ST_EEEEENS5_IJNS4_10UnderscoreESW_SW_EEEEENS4_13SM90_TMA_LOADENS4_14ComposedLayoutINS4_7SwizzleILi3ELi4ELi3EEENS4_18smem_ptr_flag_bitsILi32EEENSS_INS5_IJNSA_ILi8EEENSA_ILi32EEEEEENS5_IJS16_SB_EEEEEEEvNS4_8identityESZ_S1A_vS1B_EENS_8epilogue10collective6detail29Sm90TmaWarpSpecializedAdapterINS1E_15DefaultEpilogueISI_SJ_SJ_NS1D_6thread17LinearCombinationISI_Li1EffLNS1I_9ScaleType4KindE0ELNS_15FloatRoundStyleE2ESI_EENS1_15EpilogueDefaultEEEEEvvEEEEvNT_6ParamsE,"",@"SHT_CUDA_INFO"
	.sectionflags	@""
	.align	4


	//----- nvinfo : EIATTR_CUDA_API_VERSION
	.align		4
        /*0000*/ 	.byte	0x04, 0x37
        /*0002*/ 	.short	(.L_21 - .L_20)
.L_20:
        /*0004*/ 	.word	0x00000082


	//----- nvinfo : EIATTR_KPARAM_INFO
	.align		4
.L_21:
        /*0008*/ 	.byte	0x04, 0x17
        /*000a*/ 	.short	(.L_23 - .L_22)
.L_22:
        /*000c*/ 	.word	0x00000000
        /*0010*/ 	.short	0x0000
        /*0012*/ 	.short	0x0070
        /*0014*/ 	.byte	0x00, 0xf0, 0x01, 0x10


	//----- nvinfo : EIATTR_SPARSE_MMA_MASK
	.align		4
.L_23:
        /*0018*/ 	.byte	0x03, 0x50
        /*001a*/ 	.short	0x0000


	//----- nvinfo : EIATTR_MAXREG_COUNT
	.align		4
        /*001c*/ 	.byte	0x03, 0x1b
        /*001e*/ 	.short	0x00a8


	//----- nvinfo : EIATTR_NUM_BARRIERS
	.align		4
        /*0020*/ 	.byte	0x02, 0x4c
        /*0022*/ 	.byte	0x01
	.zero		1


	//----- nvinfo : EIATTR_EXTERNS
	.align		4
        /*0024*/ 	.byte	0x04, 0x0f
        /*0026*/ 	.short	(.L_25 - .L_24)


	//   ....[0]....
	.align		4
.L_24:
        /*0028*/ 	.word	index@(__assertfail)


	//----- nvinfo : EIATTR_ANNOTATIONS
	.align		4
.L_25:
        /*002c*/ 	.byte	0x04, 0x55
        /*002e*/ 	.short	(.L_27 - .L_26)


	//   ....[0]....
.L_26:
        /*0030*/ 	.word	0x00000001
        /*0034*/ 	.byte	0xf0, 0x0a, 0x00, 0x00, 0x01, 0x00, 0x00, 0x00, 0x10, 0x12, 0x00, 0x00, 0x01, 0x00, 0x00, 0x00
        /*0044*/ 	.byte	0x50, 0x6b, 0x00, 0x00, 0x01, 0x00, 0x00, 0x00, 0x40, 0x79, 0x00, 0x00


	//----- nvinfo : EIATTR_MERCURY_ISA_VERSION
	.align		4
.L_27:
        /*0050*/ 	.byte	0x03, 0x5f
        /*0052*/ 	.short	0x0101


	//----- nvinfo : EIATTR_INT_WARP_WIDE_INSTR_OFFSETS
	.align		4
        /*0054*/ 	.byte	0x04, 0x31
        /*0056*/ 	.short	(.L_29 - .L_28)


	//   ....[0]....
.L_28:
        /*0058*/ 	.word	0x00000410


	//   ....[1]....
        /*005c*/ 	.word	0x00000430


	//   ....[2]....
        /*0060*/ 	.word	0x000004b0


	//   ....[3]....
        /*0064*/ 	.word	0x000004c0


	//   ....[4]....
        /*0068*/ 	.word	0x000004d0


	//   ....[5]....
        /*006c*/ 	.word	0x000004f0


	//   ....[6]....
        /*0070*/ 	.word	0x00000580


	//   ....[7]....
        /*0074*/ 	.word	0x000005a0


	//----- nvinfo : EIATTR_COOP_GROUP_MASK_REGIDS
	.align		4
.L_29:
        /*0078*/ 	.byte	0x04, 0x29
        /*007a*/ 	.short	(.L_31 - .L_30)


	//   ....[0]....
.L_30:
        /*007c*/ 	.word	0xffffffff


	//   ....[1]....
        /*0080*/ 	.word	0xffffffff


	//   ....[2]....
        /*0084*/ 	.word	0xffffffff


	//   ....[3]....
        /*0088*/ 	.word	0xffffffff


	//   ....[4]....
        /*008c*/ 	.word	0xffffffff


	//   ....[5]....
        /*0090*/ 	.word	0xffffffff


	//----- nvinfo : EIATTR_COOP_GROUP_INSTR_OFFSETS
	.align		4
.L_31:
        /*0094*/ 	.byte	0x04, 0x28
        /*0096*/ 	.short	(.L_33 - .L_32)


	//   ....[0]....
.L_32:
        /*0098*/ 	.word	0x00000070


	//   ....[1]....
        /*009c*/ 	.word	0x00000080


	//   ....[2]....
        /*00a0*/ 	.word	0x00000140


	//   ....[3]....
        /*00a4*/ 	.word	0x000002f0


	//   ....[4]....
        /*00a8*/ 	.word	0x00000330


	//   ....[5]....
        /*00ac*/ 	.word	0x00000370


	//----- nvinfo : EIATTR_REG_RECONFIG
	.align		4
.L_33:
        /*00b0*/ 	.byte	0x01, 0x54
	.zero		2


	//----- nvinfo : EIATTR_SYSCALL_OFFSETS
	.align		4
        /*00b4*/ 	.byte	0x04, 0x46
        /*00b6*/ 	.short	(.L_35 - .L_34)


	//   ....[0]....
.L_34:
        /*00b8*/ 	.word	0x00001690


	//----- nvinfo : EIATTR_MBARRIER_INSTR_OFFSETS
	.align		4
.L_35:
        /*00bc*/ 	.byte	0x04, 0x39
        /*00be*/ 	.short	(.L_37 - .L_36)


	//   ....[0]....
.L_36:
        /*00c0*/ 	.word	0x00000240
        /*00c4*/ 	.word	0x000000ff
        /*00c8*/ 	.word	0x00000000
        /*00cc*/ 	.short	0x0100
        /*00ce*/ 	.byte	0x08
	.zero		1


	//   ....[1]....
        /*00d0*/ 	.word	0x00000250
        /*00d4*/ 	.word	0x000000ff
        /*00d8*/ 	.word	0x00000028
        /*00dc*/ 	.short	0x0100
        /*00de*/ 	.byte	0x08
	.zero		1


	//   ....[2]....
        /*00e0*/ 	.word	0x00000260
        /*00e4*/ 	.word	0x000000ff
        /*00e8*/ 	.word	0x00000008
        /*00ec*/ 	.short	0x0100
        /*00ee*/ 	.byte	0x08
	.zero		1


	//   ....[3]....
        /*00f0*/ 	.word	0x00000270
        /*00f4*/ 	.word	0x000000ff
        /*00f8*/ 	.word	0x00000030
        /*00fc*/ 	.short	0x0100
        /*00fe*/ 	.byte	0x08
	.zero		1


	//   ....[4]....
        /*0100*/ 	.word	0x00000280
        /*0104*/ 	.word	0x000000ff
        /*0108*/ 	.word	0x00000010
        /*010c*/ 	.short	0x0100
        /*010e*/ 	.byte	0x08
	.zero		1


	//   ....[5]....
        /*0110*/ 	.word	0x00000290
        /*0114*/ 	.word	0x000000ff
        /*0118*/ 	.word	0x00000038
        /*011c*/ 	.short	0x0100
        /*011e*/ 	.byte	0x08
	.zero		1


	//   ....[6]....
        /*0120*/ 	.word	0x000002a0
        /*0124*/ 	.word	0x000000ff
        /*0128*/ 	.word	0x00000018
        /*012c*/ 	.short	0x0100
        /*012e*/ 	.byte	0x08
	.zero		1


	//   ....[7]....
        /*0130*/ 	.word	0x000002b0
        /*0134*/ 	.word	0x000000ff
        /*0138*/ 	.word	0x00000040
        /*013c*/ 	.short	0x0100
        /*013e*/ 	.byte	0x08
	.zero		1


	//   ....[8]....
        /*0140*/ 	.word	0x000002c0
        /*0144*/ 	.word	0x000000ff
        /*0148*/ 	.word	0x00000020
        /*014c*/ 	.short	0x0100
        /*014e*/ 	.byte	0x08
	.zero		1


	//   ....[9]....
        /*0150*/ 	.word	0x000002d0
        /*0154*/ 	.word	0x000000ff
        /*0158*/ 	.word	0x00000048
        /*015c*/ 	.short	0x0100
        /*015e*/ 	.byte	0x08
	.zero		1


	//   ....[10]....
        /*0160*/ 	.word	0x000005e0
        /*0164*/ 	.word	0x000000ff
        /*0168*/ 	.word	0x00000080
        /*016c*/ 	.short	0x0100
        /*016e*/ 	.byte	0x08
	.zero		1


	//   ....[11]....
        /*0170*/ 	.word	0x00000650
        /*0174*/ 	.word	0x000000ff
        /*0178*/ 	.word	0x00000088
        /*017c*/ 	.short	0x0100
        /*017e*/ 	.byte	0x08
	.zero		1


	//   ....[12]....
        /*0180*/ 	.word	0x00000670
        /*0184*/ 	.word	0x000000ff
        /*0188*/ 	.word	0x00000060
        /*018c*/ 	.short	0x0100
        /*018e*/ 	.byte	0x09
	.zero		1


	//   ....[13]....
        /*0190*/ 	.word	0x00000680
        /*0194*/ 	.word	0x000000ff
        /*0198*/ 	.word	0x00000068
        /*019c*/ 	.short	0x0100
        /*019e*/ 	.byte	0x09
	.zero		1


	//   ....[14]....
        /*01a0*/ 	.word	0x00000690
        /*01a4*/ 	.word	0x000000ff
        /*01a8*/ 	.word	0x00000070
        /*01ac*/ 	.short	0x0100
        /*01ae*/ 	.byte	0x09
	.zero		1


	//   ....[15]....
        /*01b0*/ 	.word	0x000006a0
        /*01b4*/ 	.word	0x000000ff
        /*01b8*/ 	.word	0x00000078
        /*01bc*/ 	.short	0x0100
        /*01be*/ 	.byte	0x09
	.zero		1


	//   ....[16]....
        /*01c0*/ 	.word	0x00001550
        /*01c4*/ 	.word	0x000000ff
        /*01c8*/ 	.word	0xfffffff8
        /*01cc*/ 	.short	0x010a
        /*01ce*/ 	.byte	0x2b
	.zero		1


	//   ....[17]....
        /*01d0*/ 	.word	0x00001710
        /*01d4*/ 	.word	0x00000003
        /*01d8*/ 	.word	0x00000000
        /*01dc*/ 	.short	0x010a
        /*01de*/ 	.byte	0x3f
	.zero		1


	//   ....[18]....
        /*01e0*/ 	.word	0x00001770
        /*01e4*/ 	.word	0x00000003
        /*01e8*/ 	.word	0x00000000
        /*01ec*/ 	.short	0x010a
        /*01ee*/ 	.byte	0x3f
	.zero		1


	//   ....[19]....
        /*01f0*/ 	.word	0x00002010
        /*01f4*/ 	.word	0x000000ff
        /*01f8*/ 	.word	0x00000000
        /*01fc*/ 	.short	0x010a
        /*01fe*/ 	.byte	0x08
	.zero		1


	//   ....[20]....
        /*0200*/ 	.word	0x00002050
        /*0204*/ 	.word	0x000000ff
        /*0208*/ 	.word	0x00000000
        /*020c*/ 	.short	0x010a
        /*020e*/ 	.byte	0x08
	.zero		1


	//   ....[21]....
        /*0210*/ 	.word	0x000027f0
        /*0214*/ 	.word	0x000000ff
        /*0218*/ 	.word	0x00000000
        /*021c*/ 	.short	0x0101
        /*021e*/ 	.byte	0x08
	.zero		1


	//   ....[22]....
        /*0220*/ 	.word	0x000028f0
        /*0224*/ 	.word	0x00000003
        /*0228*/ 	.word	0x00000000
        /*022c*/ 	.short	0x0101
        /*022e*/ 	.byte	0x29
	.zero		1


	//   ....[23]....
        /*0230*/ 	.word	0x000029c0
        /*0234*/ 	.word	0x000000ff
        /*0238*/ 	.word	0x00000000
        /*023c*/ 	.short	0x0101
        /*023e*/ 	.byte	0x06
	.zero		1


	//   ....[24]....
        /*0240*/ 	.word	0x00002a30
        /*0244*/ 	.word	0x000000ff
        /*0248*/ 	.word	0x00000008
        /*024c*/ 	.short	0x010a
        /*024e*/ 	.byte	0x2b
	.zero		1


	//   ....[25]....
        /*0250*/ 	.word	0x00006b90
        /*0254*/ 	.word	0x00000000
        /*0258*/ 	.word	0x00000000
        /*025c*/ 	.short	0x0101
        /*025e*/ 	.byte	0x29
	.zero		1


	//   ....[26]....
        /*0260*/ 	.word	0x00007480
        /*0264*/ 	.word	0x0000000b
        /*0268*/ 	.word	0x00000028
        /*026c*/ 	.short	0x010a
        /*026e*/ 	.byte	0x3f
	.zero		1


	//   ....[27]....
        /*0270*/ 	.word	0x00007a70
        /*0274*/ 	.word	0x00000006
        /*0278*/ 	.word	0x00000088
        /*027c*/ 	.short	0x0101
        /*027e*/ 	.byte	0x3f
	.zero		1


	//   ....[28]....
        /*0280*/ 	.word	0x00008190
        /*0284*/ 	.word	0x00000007
        /*0288*/ 	.word	0x00000000
        /*028c*/ 	.short	0x010a
        /*028e*/ 	.byte	0x3f
	.zero		1


	//   ....[29]....
        /*0290*/ 	.word	0x00008210
        /*0294*/ 	.word	0x00000006
        /*0298*/ 	.word	0x00000000
        /*029c*/ 	.short	0x010a
        /*029e*/ 	.byte	0x3f
	.zero		1


	//   ....[30]....
        /*02a0*/ 	.word	0x000082a0
        /*02a4*/ 	.word	0x00000007
        /*02a8*/ 	.word	0x00000000
        /*02ac*/ 	.short	0x010a
        /*02ae*/ 	.byte	0x3f
	.zero		1


	//   ....[31]....
        /*02b0*/ 	.word	0x00008330
        /*02b4*/ 	.word	0x00000006
        /*02b8*/ 	.word	0x00000000
        /*02bc*/ 	.short	0x010a
        /*02be*/ 	.byte	0x3f
	.zero		1


	//   ....[32]....
        /*02c0*/ 	.word	0x000083c0
        /*02c4*/ 	.word	0x00000005
        /*02c8*/ 	.word	0x00000000
        /*02cc*/ 	.short	0x010a
        /*02ce*/ 	.byte	0x3f
	.zero		1


	//   ....[33]....
        /*02d0*/ 	.word	0x00008430
        /*02d4*/ 	.word	0x00000003
        /*02d8*/ 	.word	0xfffffff8
        /*02dc*/ 	.short	0x010a
        /*02de*/ 	.byte	0x3f
	.zero		1


	//   ....[34]....
        /*02e0*/ 	.word	0x00008480
        /*02e4*/ 	.word	0x00000003
        /*02e8*/ 	.word	0x00000000
        /*02ec*/ 	.short	0x010a
        /*02ee*/ 	.byte	0x3f
	.zero		1


	//   ....[35]....
        /*02f0*/ 	.word	0x000084e0
        /*02f4*/ 	.word	0x00000004
        /*02f8*/ 	.word	0x00000000
        /*02fc*/ 	.short	0x010a
        /*02fe*/ 	.byte	0x3f
	.zero		1


	//   ....[36]....
        /*0300*/ 	.word	0x00008540
        /*0304*/ 	.word	0x00000003
        /*0308*/ 	.word	0x00000008
        /*030c*/ 	.short	0x010a
        /*030e*/ 	.byte	0x3f
	.zero		1


	//   ....[37]....
        /*0310*/ 	.word	0x00008610
        /*0314*/ 	.word	0x0000000b
        /*0318*/ 	.word	0x00000028
        /*031c*/ 	.short	0x010a
        /*031e*/ 	.byte	0x3f
	.zero		1


	//   ....[38]....
        /*0320*/ 	.word	0x000086e0
        /*0324*/ 	.word	0x00000007
        /*0328*/ 	.word	0x00000000
        /*032c*/ 	.short	0x010a
        /*032e*/ 	.byte	0x3f
	.zero		1


	//   ....[39]....
        /*0330*/ 	.word	0x00008730
        /*0334*/ 	.word	0x00000006
        /*0338*/ 	.word	0x00000000
        /*033c*/ 	.short	0x010a
        /*033e*/ 	.byte	0x3f
	.zero		1


	//   ....[40]....
        /*0340*/ 	.word	0x00008780
        /*0344*/ 	.word	0x00000007
        /*0348*/ 	.word	0x00000000
        /*034c*/ 	.short	0x010a
        /*034e*/ 	.byte	0x3f
	.zero		1


	//   ....[41]....
        /*0350*/ 	.word	0x000087d0
        /*0354*/ 	.word	0x00000006
        /*0358*/ 	.word	0x00000000
        /*035c*/ 	.short	0x010a
        /*035e*/ 	.byte	0x3f
	.zero		1


	//----- nvinfo : EIATTR_NUM_MBARRIERS
	.align		4
.L_37:
        /*0360*/ 	.byte	0x03, 0x38
        /*0362*/ 	.short	0x0010


	//----- nvinfo : EIATTR_EXIT_INSTR_OFFSETS
	.align		4
        /*0364*/ 	.byte	0x04, 0x1c
        /*0366*/ 	.short	(.L_39 - .L_38)


	//   ....[0]....
.L_38:
        /*0368*/ 	.word	0x000011a0


	//   ....[1]....
        /*036c*/ 	.word	0x00001200


	//   ....[2]....
        /*0370*/ 	.word	0x000071b0


	//   ....[3]....
        /*0374*/ 	.word	0x000071e0


	//   ....[4]....
        /*0378*/ 	.word	0x00008410


	//----- nvinfo : EIATTR_MAX_THREADS
	.align		4
.L_39:
        /*037c*/ 	.byte	0x04, 0x05
        /*037e*/ 	.short	(.L_41 - .L_40)
.L_40:
        /*0380*/ 	.word	0x00000180
        /*0384*/ 	.word	0x00000001
        /*0388*/ 	.word	0x00000001


	//----- nvinfo : EIATTR_CRS_STACK_SIZE
	.align		4
.L_41:
        /*038c*/ 	.byte	0x04, 0x1e
        /*038e*/ 	.short	(.L_43 - .L_42)
.L_42:
        /*0390*/ 	.word	0x00000000


	//----- nvinfo : EIATTR_CBANK_PARAM_SIZE
	.align		4
.L_43:
        /*0394*/ 	.byte	0x03, 0x19
        /*0396*/ 	.short	0x0470


	//----- nvinfo : EIATTR_PARAM_CBANK
	.align		4
        /*0398*/ 	.byte	0x04, 0x0a
        /*039a*/ 	.short	(.L_45 - .L_44)
	.align		4
.L_44:
        /*039c*/ 	.word	index@(.nv.constant0._ZN7cutlass13device_kernelINS_4gemm6kernel13GemmUniversalIN4cute5tupleIJiiiiEEENS1_10collective13CollectiveMmaINS1_34MainloopSm90TmaGmmaWarpSpecializedILi5ENS5_IJNS4_1CILi1EEESB_SB_EEENS1_32KernelTmaWarpSpecializedPingpongEEENS5_IJNSA_ILi64EEENSA_ILi128EEESG_EEENS_10tfloat32_tENS5_IJlSB_lEEESI_SJ_NS4_8TiledMMAINS4_8MMA_AtomIJNS4_4SM904GMMA30MMA_64x128x8_F32TF32TF32_SS_TNILNSN_7ScaleInE1ELSP_1EEEEEENS4_6LayoutISC_NS5_IJNSA_ILi0EEEST_ST_EEEEENS5_IJNS4_10UnderscoreESW_SW_EEEEENS4_13SM90_TMA_LOADENS4_14ComposedLayoutINS4_7SwizzleILi3ELi4ELi3EEENS4_18smem_ptr_flag_bitsILi32EEENSS_INS5_IJNSA_ILi8EEENSA_ILi32EEEEEENS5_IJS16_SB_EEEEEEEvNS4_8identityESZ_S1A_vS1B_EENS_8epilogue10collective6detail29Sm90TmaWarpSpecializedAdapterINS1E_15DefaultEpilogueISI_SJ_SJ_NS1D_6thread17LinearCombinationISI_Li1EffLNS1I_9ScaleType4KindE0ELNS_15FloatRoundStyleE2ESI_EENS1_15EpilogueDefaultEEEEEvvEEEEvNT_6ParamsE)
        /*03a0*/ 	.short	0x0210
        /*03a2*/ 	.short	0x0470


	//----- nvinfo : EIATTR_SW_WAR
	.align		4
.L_45:
        /*03a4*/ 	.byte	0x04, 0x36
        /*03a6*/ 	.short	(.L_47 - .L_46)
.L_46:
        /*03a8*/ 	.word	0x00000008
.L_47:


//--------------------- .nv.callgraph             --------------------------
	.section	.nv.callgraph,"",@"SHT_CUDA_CALLGRAPH"
	.align	4
	.sectionentsize	8
	.align		4
        /*0000*/ 	.word	0x00000000
	.align		4
        /*0004*/ 	.word	0xffffffff
	.align		4
        /*0008*/ 	.word	index@(_ZN7cutlass13device_kernelINS_4gemm6kernel13GemmUniversalIN4cute5tupleIJiiiiEEENS1_10collective13CollectiveMmaINS1_34MainloopSm90TmaGmmaWarpSpecializedILi5ENS5_IJNS4_1CILi1EEESB_SB_EEENS1_32KernelTmaWarpSpecializedPingpongEEENS5_IJNSA_ILi64EEENSA_ILi128EEESG_EEENS_10tfloat32_tENS5_IJlSB_lEEESI_SJ_NS4_8TiledMMAINS4_8MMA_AtomIJNS4_4SM904GMMA30MMA_64x128x8_F32TF32TF32_SS_TNILNSN_7ScaleInE1ELSP_1EEEEEENS4_6LayoutISC_NS5_IJNSA_ILi0EEEST_ST_EEEEENS5_IJNS4_10UnderscoreESW_SW_EEEEENS4_13SM90_TMA_LOADENS4_14ComposedLayoutINS4_7SwizzleILi3ELi4ELi3EEENS4_18smem_ptr_flag_bitsILi32EEENSS_INS5_IJNSA_ILi8EEENSA_ILi32EEEEEENS5_IJS16_SB_EEEEEEEvNS4_8identityESZ_S1A_vS1B_EENS_8epilogue10collective6detail29Sm90TmaWarpSpecializedAdapterINS1E_15DefaultEpilogueISI_SJ_SJ_NS1D_6thread17LinearCombinationISI_Li1EffLNS1I_9ScaleType4KindE0ELNS_15FloatRoundStyleE2ESI_EENS1_15EpilogueDefaultEEEEEvvEEEEvNT_6ParamsE)
	.align		4
        /*000c*/ 	.word	index@(__assertfail)
	.align		4
        /*0010*/ 	.word	0x00000000
	.align		4
        /*0014*/ 	.word	0xfffffffe
	.align		4
        /*0018*/ 	.word	0x00000000
	.align		4
        /*001c*/ 	.word	0xfffffffd
	.align		4
        /*0020*/ 	.word	0x00000000
	.align		4
        /*0024*/ 	.word	0xfffffffc


//--------------------- .nv.constant4             --------------------------
	.section	.nv.constant4,"a",@progbits
	.align	8
	.align		8
.nv.constant4:
        /*0000*/ 	.dword	__assertfail
	.align		8
        /*0008*/ 	.dword	__unnamed_1
	.align		8
        /*0010*/ 	.dword	_ZN39_INTERNAL_04258ad6_4_k_cu_ec02bd78_63114cuda3std3__45__cpo5beginE
	.align		8
        /*0018*/ 	.dword	_ZN39_INTERNAL_04258ad6_4_k_cu_ec02bd78_63114cuda3std3__45__cpo3endE
	.align		8
        /*0020*/ 	.dword	_ZN39_INTERNAL_04258ad6_4_k_cu_ec02bd78_63114cuda3std3__45__cpo6cbeginE
	.align		8
        /*0028*/ 	.dword	_ZN39_INTERNAL_04258ad6_4_k_cu_ec02bd78_63114cuda3std3__45__cpo4cendE
	.align		8
        /*0030*/ 	.dword	_ZN39_INTERNAL_04258ad6_4_k_cu_ec02bd78_63114cuda3std3__441_GLOBAL__N__04258ad6_4_k_cu_ec02bd78_63116ignoreE
	.align		8
        /*0038*/ 	.dword	_ZN39_INTERNAL_04258ad6_4_k_cu_ec02bd78_63114cuda3std3__419piecewise_constructE
	.align		8
        /*0040*/ 	.dword	_ZN39_INTERNAL_04258ad6_4_k_cu_ec02bd78_63114cuda3std3__48in_placeE
	.align		8
        /*0048*/ 	.dword	_ZN39_INTERNAL_04258ad6_4_k_cu_ec02bd78_63114cuda3std6ranges3__45__cpo4swapE
	.align		8
        /*0050*/ 	.dword	_ZN39_INTERNAL_04258ad6_4_k_cu_ec02bd78_63114cuda3std6ranges3__45__cpo9iter_moveE
	.align		8
        /*0058*/ 	.dword	_ZN39_INTERNAL_04258ad6_4_k_cu_ec02bd78_63114cute7productE
	.align		8
        /*0060*/ 	.dword	_ZN39_INTERNAL_04258ad6_4_k_cu_ec02bd78_63114cute1_E
	.align		8
        /*0068*/ 	.dword	$str$22
	.align		8
        /*0070*/ 	.dword	$str$23


//--------------------- .text._ZN7cutlass13device_kernelINS_4gemm6kernel13GemmUniversalIN4cute5tupleIJiiiiEEENS1_10collective13CollectiveMmaINS1_34MainloopSm90TmaGmmaWarpSpecializedILi5ENS5_IJNS4_1CILi1EEESB_SB_EEENS1_32KernelTmaWarpSpecializedPingpongEEENS5_IJNSA_ILi64EEENSA_ILi128EEESG_EEENS_10tfloat32_tENS5_IJlSB_lEEESI_SJ_NS4_8TiledMMAINS4_8MMA_AtomIJNS4_4SM904GMMA30MMA_64x128x8_F32TF32TF32_SS_TNILNSN_7ScaleInE1ELSP_1EEEEEENS4_6LayoutISC_NS5_IJNSA_ILi0EEEST_ST_EEEEENS5_IJNS4_10UnderscoreESW_SW_EEEEENS4_13SM90_TMA_LOADENS4_14ComposedLayoutINS4_7SwizzleILi3ELi4ELi3EEENS4_18smem_ptr_flag_bitsILi32EEENSS_INS5_IJNSA_ILi8EEENSA_ILi32EEEEEENS5_IJS16_SB_EEEEEEEvNS4_8identityESZ_S1A_vS1B_EENS_8epilogue10collective6detail29Sm90TmaWarpSpecializedAdapterINS1E_15DefaultEpilogueISI_SJ_SJ_NS1D_6thread17LinearCombinationISI_Li1EffLNS1I_9ScaleType4KindE0ELNS_15FloatRoundStyleE2ESI_EENS1_15EpilogueDefaultEEEEEvvEEEEvNT_6ParamsE --------------------------
	.section	.text._ZN7cutlass13device_kernelINS_4gemm6kernel13GemmUniversalIN4cute5tupleIJiiiiEEENS1_10collective13CollectiveMmaINS1_34MainloopSm90TmaGmmaWarpSpecializedILi5ENS5_IJNS4_1CILi1EEESB_SB_EEENS1_32KernelTmaWarpSpecializedPingpongEEENS5_IJNSA_ILi64EEENSA_ILi128EEESG_EEENS_10tfloat32_tENS5_IJlSB_lEEESI_SJ_NS4_8TiledMMAINS4_8MMA_AtomIJNS4_4SM904GMMA30MMA_64x128x8_F32TF32TF32_SS_TNILNSN_7ScaleInE1ELSP_1EEEEEENS4_6LayoutISC_NS5_IJNSA_ILi0EEEST_ST_EEEEENS5_IJNS4_10UnderscoreESW_SW_EEEEENS4_13SM90_TMA_LOADENS4_14ComposedLayoutINS4_7SwizzleILi3ELi4ELi3EEENS4_18smem_ptr_flag_bitsILi32EEENSS_INS5_IJNSA_ILi8EEENSA_ILi32EEEEEENS5_IJS16_SB_EEEEEEEvNS4_8identityESZ_S1A_vS1B_EENS_8epilogue10collective6detail29Sm90TmaWarpSpecializedAdapterINS1E_15DefaultEpilogueISI_SJ_SJ_NS1D_6thread17LinearCombinationISI_Li1EffLNS1I_9ScaleType4KindE0ELNS_15FloatRoundStyleE2ESI_EENS1_15EpilogueDefaultEEEEEvvEEEEvNT_6ParamsE,"ax",@progbits
	.align	128
.text._ZN7cutlass13device_kernelINS_4gemm6kernel13GemmUniversalIN4cute5tupleIJiiiiEEENS1_10collective13CollectiveMmaINS1_34MainloopSm90TmaGmmaWarpSpecializedILi5ENS5_IJNS4_1CILi1EEESB_SB_EEENS1_32KernelTmaWarpSpecializedPingpongEEENS5_IJNSA_ILi64EEENSA_ILi128EEESG_EEENS_10tfloat32_tENS5_IJlSB_lEEESI_SJ_NS4_8TiledMMAINS4_8MMA_AtomIJNS4_4SM904GMMA30MMA_64x128x8_F32TF32TF32_SS_TNILNSN_7ScaleInE1ELSP_1EEEEEENS4_6LayoutISC_NS5_IJNSA_ILi0EEEST_ST_EEEEENS5_IJNS4_10UnderscoreESW_SW_EEEEENS4_13SM90_TMA_LOADENS4_14ComposedLayoutINS4_7SwizzleILi3ELi4ELi3EEENS4_18smem_ptr_flag_bitsILi32EEENSS_INS5_IJNSA_ILi8EEENSA_ILi32EEEEEENS5_IJS16_SB_EEEEEEEvNS4_8identityESZ_S1A_vS1B_EENS_8epilogue10collective6detail29Sm90TmaWarpSpecializedAdapterINS1E_15DefaultEpilogueISI_SJ_SJ_NS1D_6thread17LinearCombinationISI_Li1EffLNS1I_9ScaleType4KindE0ELNS_15FloatRoundStyleE2ESI_EENS1_15EpilogueDefaultEEEEEvvEEEEvNT_6ParamsE:
        .type           _ZN7cutlass13device_kernelINS_4gemm6kernel13GemmUniversalIN4cute5tupleIJiiiiEEENS1_10collective13CollectiveMmaINS1_34MainloopSm90TmaGmmaWarpSpecializedILi5ENS5_IJNS4_1CILi1EEESB_SB_EEENS1_32KernelTmaWarpSpecializedPingpongEEENS5_IJNSA_ILi64EEENSA_ILi128EEESG_EEENS_10tfloat32_tENS5_IJlSB_lEEESI_SJ_NS4_8TiledMMAINS4_8MMA_AtomIJNS4_4SM904GMMA30MMA_64x128x8_F32TF32TF32_SS_TNILNSN_7ScaleInE1ELSP_1EEEEEENS4_6LayoutISC_NS5_IJNSA_ILi0EEEST_ST_EEEEENS5_IJNS4_10UnderscoreESW_SW_EEEEENS4_13SM90_TMA_LOADENS4_14ComposedLayoutINS4_7SwizzleILi3ELi4ELi3EEENS4_18smem_ptr_flag_bitsILi32EEENSS_INS5_IJNSA_ILi8EEENSA_ILi32EEEEEENS5_IJS16_SB_EEEEEEEvNS4_8identityESZ_S1A_vS1B_EENS_8epilogue10collective6detail29Sm90TmaWarpSpecializedAdapterINS1E_15DefaultEpilogueISI_SJ_SJ_NS1D_6thread17LinearCombinationISI_Li1EffLNS1I_9ScaleType4KindE0ELNS_15FloatRoundStyleE2ESI_EENS1_15EpilogueDefaultEEEEEvvEEEEvNT_6ParamsE,@function
        .size           _ZN7cutlass13device_kernelINS_4gemm6kernel13GemmUniversalIN4cute5tupleIJiiiiEEENS1_10collective13CollectiveMmaINS1_34MainloopSm90TmaGmmaWarpSpecializedILi5ENS5_IJNS4_1CILi1EEESB_SB_EEENS1_32KernelTmaWarpSpecializedPingpongEEENS5_IJNSA_ILi64EEENSA_ILi128EEESG_EEENS_10tfloat32_tENS5_IJlSB_lEEESI_SJ_NS4_8TiledMMAINS4_8MMA_AtomIJNS4_4SM904GMMA30MMA_64x128x8_F32TF32TF32_SS_TNILNSN_7ScaleInE1ELSP_1EEEEEENS4_6LayoutISC_NS5_IJNSA_ILi0EEEST_ST_EEEEENS5_IJNS4_10UnderscoreESW_SW_EEEEENS4_13SM90_TMA_LOADENS4_14ComposedLayoutINS4_7SwizzleILi3ELi4ELi3EEENS4_18smem_ptr_flag_bitsILi32EEENSS_INS5_IJNSA_ILi8EEENSA_ILi32EEEEEENS5_IJS16_SB_EEEEEEEvNS4_8identityESZ_S1A_vS1B_EENS_8epilogue10collective6detail29Sm90TmaWarpSpecializedAdapterINS1E_15DefaultEpilogueISI_SJ_SJ_NS1D_6thread17LinearCombinationISI_Li1EffLNS1I_9ScaleType4KindE0ELNS_15FloatRoundStyleE2ESI_EENS1_15EpilogueDefaultEEEEEvvEEEEvNT_6ParamsE,(.L_x_199 - _ZN7cutlass13device_kernelINS_4gemm6kernel13GemmUniversalIN4cute5tupleIJiiiiEEENS1_10collective13CollectiveMmaINS1_34MainloopSm90TmaGmmaWarpSpecializedILi5ENS5_IJNS4_1CILi1EEESB_SB_EEENS1_32KernelTmaWarpSpecializedPingpongEEENS5_IJNSA_ILi64EEENSA_ILi128EEESG_EEENS_10tfloat32_tENS5_IJlSB_lEEESI_SJ_NS4_8TiledMMAINS4_8MMA_AtomIJNS4_4SM904GMMA30MMA_64x128x8_F32TF32TF32_SS_TNILNSN_7ScaleInE1ELSP_1EEEEEENS4_6LayoutISC_NS5_IJNSA_ILi0EEEST_ST_EEEEENS5_IJNS4_10UnderscoreESW_SW_EEEEENS4_13SM90_TMA_LOADENS4_14ComposedLayoutINS4_7SwizzleILi3ELi4ELi3EEENS4_18smem_ptr_flag_bitsILi32EEENSS_INS5_IJNSA_ILi8EEENSA_ILi32EEEEEENS5_IJS16_SB_EEEEEEEvNS4_8identityESZ_S1A_vS1B_EENS_8epilogue10collective6detail29Sm90TmaWarpSpecializedAdapterINS1E_15DefaultEpilogueISI_SJ_SJ_NS1D_6thread17LinearCombinationISI_Li1EffLNS1I_9ScaleType4KindE0ELNS_15FloatRoundStyleE2ESI_EENS1_15EpilogueDefaultEEEEEvvEEEEvNT_6ParamsE)
        .other          _ZN7cutlass13device_kernelINS_4gemm6kernel13GemmUniversalIN4cute5tupleIJiiiiEEENS1_10collective13CollectiveMmaINS1_34MainloopSm90TmaGmmaWarpSpecializedILi5ENS5_IJNS4_1CILi1EEESB_SB_EEENS1_32KernelTmaWarpSpecializedPingpongEEENS5_IJNSA_ILi64EEENSA_ILi128EEESG_EEENS_10tfloat32_tENS5_IJlSB_lEEESI_SJ_NS4_8TiledMMAINS4_8MMA_AtomIJNS4_4SM904GMMA30MMA_64x128x8_F32TF32TF32_SS_TNILNSN_7ScaleInE1ELSP_1EEEEEENS4_6LayoutISC_NS5_IJNSA_ILi0EEEST_ST_EEEEENS5_IJNS4_10UnderscoreESW_SW_EEEEENS4_13SM90_TMA_LOADENS4_14ComposedLayoutINS4_7SwizzleILi3ELi4ELi3EEENS4_18smem_ptr_flag_bitsILi32EEENSS_INS5_IJNSA_ILi8EEENSA_ILi32EEEEEENS5_IJS16_SB_EEEEEEEvNS4_8identityESZ_S1A_vS1B_EENS_8epilogue10collective6detail29Sm90TmaWarpSpecializedAdapterINS1E_15DefaultEpilogueISI_SJ_SJ_NS1D_6thread17LinearCombinationISI_Li1EffLNS1I_9ScaleType4KindE0ELNS_15FloatRoundStyleE2ESI_EENS1_15EpilogueDefaultEEEEEvvEEEEvNT_6ParamsE,@"STO_CUDA_ENTRY STV_DEFAULT"
_ZN7cutlass13device_kernelINS_4gemm6kernel13GemmUniversalIN4cute5tupleIJiiiiEEENS1_10collective13CollectiveMmaINS1_34MainloopSm90TmaGmmaWarpSpecializedILi5ENS5_IJNS4_1CILi1EEESB_SB_EEENS1_32KernelTmaWarpSpecializedPingpongEEENS5_IJNSA_ILi64EEENSA_ILi128EEESG_EEENS_10tfloat32_tENS5_IJlSB_lEEESI_SJ_NS4_8TiledMMAINS4_8MMA_AtomIJNS4_4SM904GMMA30MMA_64x128x8_F32TF32TF32_SS_TNILNSN_7ScaleInE1ELSP_1EEEEEENS4_6LayoutISC_NS5_IJNSA_ILi0EEEST_ST_EEEEENS5_IJNS4_10UnderscoreESW_SW_EEEEENS4_13SM90_TMA_LOADENS4_14ComposedLayoutINS4_7SwizzleILi3ELi4ELi3EEENS4_18smem_ptr_flag_bitsILi32EEENSS_INS5_IJNSA_ILi8EEENSA_ILi32EEEEEENS5_IJS16_SB_EEEEEEEvNS4_8identityESZ_S1A_vS1B_EENS_8epilogue10collective6detail29Sm90TmaWarpSpecializedAdapterINS1E_15DefaultEpilogueISI_SJ_SJ_NS1D_6thread17LinearCombinationISI_Li1EffLNS1I_9ScaleType4KindE0ELNS_15FloatRoundStyleE2ESI_EENS1_15EpilogueDefaultEEEEEvvEEEEvNT_6ParamsE:
[----:B------:R-:W0:Y:S02]  /*0000*/  LDC R1, c[0x0][0x28] ;  /* 0x00000a00ff017b82 */ /* 0x000e240000000800 */
[----:B0-----:R-:W-:Y:S01]  /*0010*/  VIADD R1, R1, 0xfffffff8 ;  /* 0xfffffff801017836 */ /* 0x001fe20000000000 */
[----:B------:R-:W0:Y:S01]  /*0020*/  S2R R4, SR_TID.X ;  /* 0x0000000000047919 */ /* 0x000e220000002100 */
[----:B------:R-:W-:Y:S01]  /*0030*/  ELECT P0, URZ, PT ;  /* 0x00000000003f782f */ /* 0x000fe20003800000 */
[----:B------:R-:W-:Y:S01]  /*0040*/  BSSY B0, `(.L_x_0) ;  /* 0x000000f000007945 */ /* 0x000fe20003800000 */
[--C-:B0-----:R-:W-:Y:S02]  /*0050*/  SHF.R.U32.HI R0, RZ, 0x5, R4.reuse ;  /* 0x00000005ff007819 */ /* 0x101fe40000011604 */
[----:B------:R-:W-:-:S03]  /*0060*/  SHF.R.U32.HI R5, RZ, 0x7, R4 ;  /* 0x00000007ff057819 */ /* 0x000fc60000011604 */
[----:B------:R-:W0:Y:S04]  /*0070*/  SHFL.IDX PT, R2, R0, RZ, 0x1f ;  /* 0x00001fff00027589 */ /* 0x000e2800000e0000 */
[----:B------:R1:W2:Y:S01]  /*0080*/  SHFL.IDX PT, R7, R5, RZ, 0x1f ;  /* 0x00001fff05077589 */ /* 0x0002a200000e0000 */
[----:B0-----:R-:W-:-:S13]  /*0090*/  ISETP.NE.OR P0, PT, R2, RZ, !P0 ;  /* 0x000000ff0200720c */ /* 0x001fda0004705670 */
[----:B-12---:R-:W-:Y:S05]  /*00a0*/  @P0 BRA `(.L_x_1) ;  /* 0x0000000000200947 */ /* 0x006fea0003800000 */
[----:B------:R-:W-:Y:S02]  /*00b0*/  ULDC.64 UR4, c[0x0][0x198] ;  /* 0x0000660000047ab9 */ /* 0x000fe40000000a00 */
[----:B------:R-:W-:Y:S02]  /*00c0*/  UIADD3 UR6, UP0, UR4, 0xf0, URZ ;  /* 0x000000f004067890 */ /* 0x000fe4000ff1e03f */
[----:B------:R-:W-:Y:S02]  /*00d0*/  UIADD3 UR4, UP1, UR4, 0x1f0, URZ ;  /* 0x000001f004047890 */ /* 0x000fe4000ff3e03f */
[----:B------:R-:W-:Y:S02]  /*00e0*/  UIADD3.X UR7, URZ, UR5, URZ, UP0, !UPT ;  /* 0x000000053f077290 */ /* 0x000fe400087fe43f */
[----:B------:R-:W-:-:S07]  /*00f0*/  UIADD3.X UR5, URZ, UR5, URZ, UP1, !UPT ;  /* 0x000000053f057290 */ /* 0x000fce0008ffe43f */
[----:B------:R0:W-:Y:S02]  /*0100*/  UTMACCTL.PF [UR6] ;  /* 0x00000000060079b9 */ /* 0x0001e40008040000 */
[----:B------:R0:W-:Y:S02]  /*0110*/  UTMACCTL.PF [UR4] ;  /* 0x00000000040079b9 */ /* 0x0001e40008040000 */
[----:B0-----:R-:W-:Y:S01]  /*0120*/  NOP ;  /* 0x0000000000007918 */ /* 0x001fe20000000000 */
.L_x_1:
[----:B------:R-:W-:Y:S05]  /*0130*/  BSYNC B0 ;  /* 0x0000000000007941 */ /* 0x000fea0003800000 */
.L_x_0:
[----:B------:R-:W0:Y:S02]  /*0140*/  SHFL.IDX PT, R3, R0, RZ, 0x1f ;  /* 0x00001fff00037589 */ /* 0x000e2400000e0000 */
[----:B0-----:R-:W-:-:S13]  /*0150*/  ISETP.NE.AND P0, PT, R3, RZ, PT ;  /* 0x000000ff0300720c */ /* 0x001fda0003f05270 */
[----:B------:R-:W-:Y:S05]  /*0160*/  @P0 BRA `(.L_x_2) ;  /* 0x0000000000600947 */ /* 0x000fea0003800000 */
[----:B------:R-:W0:Y:S01]  /*0170*/  S2UR UR8, SR_CgaCtaId ;  /* 0x00000000000879c3 */ /* 0x000e220000008800 */
[----:B------:R-:W-:Y:S01]  /*0180*/  UMOV UR4, 0x400 ;  /* 0x0000040000047882 */ /* 0x000fe20000000000 */
[----:B------:R-:W-:Y:S01]  /*0190*/  UMOV UR5, 0x1 ;  /* 0x0000000100057882 */ /* 0x000fe20000000000 */
[----:B------:R-:W-:Y:S01]  /*01a0*/  UMOV UR6, 0x80 ;  /* 0x0000008000067882 */ /* 0x000fe20000000000 */
[----:B------:R-:W-:Y:S01]  /*01b0*/  ELECT P0, URZ, PT ;  /* 0x00000000003f782f */ /* 0x000fe20003800000 */
[----:B------:R-:W-:-:S04]  /*01c0*/  UIADD3 UR6, -UR6, 0x100000, URZ ;  /* 0x0010000006067890 */ /* 0x000fc8000fffe13f */
[----:B------:R-:W-:Y:S02]  /*01d0*/  USHF.L.U32 UR7, UR6, 0xb, URZ ;  /* 0x0000000b06077899 */ /* 0x000fe4000800063f */
[----:B------:R-:W-:Y:S02]  /*01e0*/  USHF.L.U32 UR6, UR6, 0x1, URZ ;  /* 0x0000000106067899 */ /* 0x000fe4000800063f */
[----:B0-----:R-:W-:Y:S02]  /*01f0*/  ULEA UR8, UR8, UR4, 0x18 ;  /* 0x0000000408087291 */ /* 0x001fe4000f8ec03f */
[----:B------:R-:W-:-:S04]  /*0200*/  UIADD3 UR4, -UR5, 0x100000, URZ ;  /* 0x0010000005047890 */ /* 0x000fc8000fffe13f */
[----:B------:R-:W-:Y:S02]  /*0210*/  USHF.L.U32 UR5, UR4, 0xb, URZ ;  /* 0x0000000b04057899 */ /* 0x000fe4000800063f */
[----:B------:R-:W-:Y:S01]  /*0220*/  USHF.L.U32 UR4, UR4, 0x1, URZ ;  /* 0x0000000104047899 */ /* 0x000fe2000800063f */
[----:B------:R-:W0:Y:S11]  /*0230*/  FENCE.VIEW.ASYNC.S ;  /* 0x00000000000073c6 */ /* 0x000e360000000000 */
[----:B0-----:R0:W1:Y:S01]  /*0240*/  SYNCS.EXCH.64 URZ, [UR8], UR4 ;  /* 0x00000004083f75b2 */ /* 0x0010620008000100 */
[----:B------:R0:W2:Y:S01]  /*0250*/  SYNCS.EXCH.64 URZ, [UR8+0x28], UR6 ;  /* 0x00002806083f75b2 */ /* 0x0000a20008000100 */
[----:B------:R0:W3:Y:S01]  /*0260*/  SYNCS.EXCH.64 URZ, [UR8+0x8], UR4 ;  /* 0x00000804083f75b2 */ /* 0x0000e20008000100 */
[----:B------:R0:W4:Y:S01]  /*0270*/  SYNCS.EXCH.64 URZ, [UR8+0x30], UR6 ;  /* 0x00003006083f75b2 */ /* 0x0001220008000100 */
[----:B------:R0:W0:Y:S01]  /*0280*/  SYNCS.EXCH.64 URZ, [UR8+0x10], UR4 ;  /* 0x00001004083f75b2 */ /* 0x0000220008000100 */
[----:B------:R0:W0:Y:S01]  /*0290*/  SYNCS.EXCH.64 URZ, [UR8+0x38], UR6 ;  /* 0x00003806083f75b2 */ /* 0x0000220008000100 */
[----:B------:R0:W0:Y:S01]  /*02a0*/  SYNCS.EXCH.64 URZ, [UR8+0x18], UR4 ;  /* 0x00001804083f75b2 */ /* 0x0000220008000100 */
[----:B------:R0:W0:Y:S01]  /*02b0*/  SYNCS.EXCH.64 URZ, [UR8+0x40], UR6 ;  /* 0x00004006083f75b2 */ /* 0x0000220008000100 */
[----:B------:R0:W0:Y:S01]  /*02c0*/  SYNCS.EXCH.64 URZ, [UR8+0x20], UR4 ;  /* 0x00002004083f75b2 */ /* 0x0000220008000100 */
[----:B------:R0:W0:Y:S01]  /*02d0*/  SYNCS.EXCH.64 URZ, [UR8+0x48], UR6 ;  /* 0x00004806083f75b2 */ /* 0x0000220008000100 */
[----:B------:R-:W-:Y:S01]  /*02e0*/  NOP ;  /* 0x0000000000007918 */ /* 0x000fe20000000000 */
.L_x_2:
[----:B------:R-:W5:Y:S01]  /*02f0*/  SHFL.IDX PT, R6, R0, RZ, 0x1f ;  /* 0x00001fff00067589 */ /* 0x000f6200000e0000 */
[----:B------:R-:W-:Y:S01]  /*0300*/  ELECT P0, URZ, PT ;  /* 0x00000000003f782f */ /* 0x000fe20003800000 */
[----:B------:R-:W-:Y:S01]  /*0310*/  NOP ;  /* 0x0000000000007918 */ /* 0x000fe20000000000 */
[----:B------:R-:W-:Y:S01]  /*0320*/  ELECT P1, URZ, PT ;  /* 0x00000000003f782f */ /* 0x000fe20003820000 */
[----:B------:R-:W1:Y:S01]  /*0330*/  SHFL.IDX PT, R3, R0, RZ, 0x1f ;  /* 0x00001fff00037589 */ /* 0x000e6200000e0000 */
[----:B0-----:R-:W-:Y:S01]  /*0340*/  UMOV UR4, 0x20 ;  /* 0x0000002000047882 */ /* 0x001fe20000000000 */
[----:B------:R-:W-:Y:S01]  /*0350*/  UMOV UR11, 0x80 ;  /* 0x00000080000b7882 */ /* 0x000fe20000000000 */
[----:B------:R-:W-:Y:S01]  /*0360*/  NOP ;  /* 0x0000000000007918 */ /* 0x000fe20000000000 */
[----:B------:R-:W0:Y:S01]  /*0370*/  SHFL.IDX PT, R5, R5, RZ, 0x1f ;  /* 0x00001fff05057589 */ /* 0x000e2200000e0000 */
[C---:B------:R-:W-:Y:S01]  /*0380*/  VIADD R31, R7.reuse, 0xffffffff ;  /* 0xffffffff071f7836 */ /* 0x040fe20000000000 */
[----:B------:R-:W-:Y:S01]  /*0390*/  ULDC.64 UR46, c[0x0][0x208] ;  /* 0x00008200002e7ab9 */ /* 0x000fe20000000a00 */
[----:B------:R-:W-:-:S03]  /*03a0*/  ISETP.NE.AND P2, PT, R7, RZ, PT ;  /* 0x000000ff0700720c */ /* 0x000fc60003f45270 */
[----:B------:R-:W-:Y:S02]  /*03b0*/  ISETP.GE.U32.AND P3, PT, R31, 0x2, PT ;  /* 0x000000021f00780c */ /* 0x000fe40003f66070 */
[----:B-----5:R-:W-:Y:S02]  /*03c0*/  ISETP.NE.OR P0, PT, R6, RZ, !P0 ;  /* 0x000000ff0600720c */ /* 0x020fe40004705670 */
[----:B-1----:R-:W-:Y:S02]  /*03d0*/  ISETP.NE.OR P1, PT, R3, RZ, !P1 ;  /* 0x000000ff0300720c */ /* 0x002fe40004f25670 */
[----:B------:R-:W-:Y:S02]  /*03e0*/  SHF.R.S32.HI R3, RZ, 0x1f, R2 ;  /* 0x0000001fff037819 */ /* 0x000fe40000011402 */
[----:B0-----:R-:W-:Y:S02]  /*03f0*/  R2UR UR43, R5 ;  /* 0x00000000052b72ca */ /* 0x001fe400000e0000 */
[----:B------:R-:W-:-:S05]  /*0400*/  LEA.HI R3, R3, R2, RZ, 0x2 ;  /* 0x0000000203037211 */ /* 0x000fca00078f10ff */
[----:B------:R-:W-:Y:S01]  /*0410*/  VOTEU.ALL UP0, P0 ;  /* 0x00000000003f7886 */ /* 0x000fe20000000000 */
[----:B------:R-:W-:Y:S01]  /*0420*/  LOP3.LUT R3, R3, 0xfffffffc, RZ, 0xc0, !PT ;  /* 0xfffffffc03037812 */ /* 0x000fe200078ec0ff */
[----:B------:R-:W-:-:S03]  /*0430*/  VOTEU.ALL UP1, P1 ;  /* 0x00000000003f7886 */ /* 0x000fc60000820000 */
[----:B------:R-:W0:Y:S01]  /*0440*/  @!UP0 S2UR UR7, SR_CgaCtaId ;  /* 0x00000000000789c3 */ /* 0x000e220000008800 */
[----:B------:R-:W-:Y:S01]  /*0450*/  @!UP0 UMOV UR6, 0x400 ;  /* 0x0000040000068882 */ /* 0x000fe20000000000 */
[----:B------:R-:W-:-:S04]  /*0460*/  @!UP0 UIADD3 UR4, -UR4, 0x100000, URZ ;  /* 0x0010000004048890 */ /* 0x000fc8000fffe13f */
[----:B------:R-:W-:Y:S02]  /*0470*/  @!UP0 USHF.L.U32 UR5, UR4, 0xb, URZ ;  /* 0x0000000b04058899 */ /* 0x000fe4000800063f */
[----:B------:R-:W-:Y:S01]  /*0480*/  @!UP0 USHF.L.U32 UR4, UR4, 0x1, URZ ;  /* 0x0000000104048899 */ /* 0x000fe2000800063f */
[----:B------:R-:W-:Y:S01]  /*0490*/  IMAD.IADD R14, R2, 0x1, -R3 ;  /* 0x00000001020e7824 */ /* 0x000fe200078e0a03 */
[----:B------:R-:W-:Y:S01]  /*04a0*/  @!UP1 UMOV UR9, 0x400 ;  /* 0x0000040000099882 */ /* 0x000fe20000000000 */
[----:B------:R-:W-:Y:S01]  /*04b0*/  VOTEU.ALL UP2, P1 ;  /* 0x00000000003f7886 */ /* 0x000fe20000840000 */
[----:B------:R-:W-:Y:S01]  /*04c0*/  VOTEU.ALL UP3, P1 ;  /* 0x00000000003f7886 */ /* 0x000fe20000860000 */
[----:B------:R-:W-:Y:S01]  /*04d0*/  VOTEU.ALL UP4, P1 ;  /* 0x00000000003f7886 */ /* 0x000fe20000880000 */
[----:B------:R-:W1:Y:S01]  /*04e0*/  @!UP1 S2UR UR10, SR_CgaCtaId ;  /* 0x00000000000a99c3 */ /* 0x000e620000008800 */
[----:B------:R-:W-:Y:S01]  /*04f0*/  VOTEU.ALL UP5, P1 ;  /* 0x00000000003f7886 */ /* 0x000fe200008a0000 */
[----:B------:R-:W-:-:S04]  /*0500*/  SHF.R.S32.HI R3, RZ, 0x1f, R4 ;  /* 0x0000001fff037819 */ /* 0x000fc80000011404 */
[----:B------:R-:W-:-:S04]  /*0510*/  LEA.HI R3, R3, R4, RZ, 0x7 ;  /* 0x0000000403037211 */ /* 0x000fc800078f38ff */
[----:B------:R-:W-:-:S05]  /*0520*/  LOP3.LUT R3, R3, 0xffffff80, RZ, 0xc0, !PT ;  /* 0xffffff8003037812 */ /* 0x000fca00078ec0ff */
[----:B------:R-:W-:Y:S01]  /*0530*/  IMAD.IADD R5, R4, 0x1, -R3 ;  /* 0x0000000104057824 */ /* 0x000fe200078e0a03 */
[----:B0-----:R-:W-:Y:S02]  /*0540*/  @!UP0 ULEA UR8, UR7, UR6, 0x18 ;  /* 0x0000000607088291 */ /* 0x001fe4000f8ec03f */
[----:B------:R-:W-:-:S04]  /*0550*/  @!UP1 UIADD3 UR6, -UR11, 0x100000, URZ ;  /* 0x001000000b069890 */ /* 0x000fc8000fffe13f */
[----:B------:R-:W-:Y:S02]  /*0560*/  @!UP1 USHF.L.U32 UR7, UR6, 0xb, URZ ;  /* 0x0000000b06079899 */ /* 0x000fe4000800063f */
[----:B------:R-:W-:Y:S01]  /*0570*/  @!UP1 USHF.L.U32 UR6, UR6, 0x1, URZ ;  /* 0x0000000106069899 */ /* 0x000fe2000800063f */
[----:B------:R-:W-:Y:S01]  /*0580*/  VOTEU.ALL UP0, P0 ;  /* 0x00000000003f7886 */ /* 0x000fe20000000000 */
[----:B-1----:R-:W-:Y:S01]  /*0590*/  @!UP1 ULEA UR9, UR10, UR9, 0x18 ;  /* 0x000000090a099291 */ /* 0x002fe2000f8ec03f */
[----:B------:R-:W-:Y:S02]  /*05a0*/  VOTEU.ALL UP1, P0 ;  /* 0x00000000003f7886 */ /* 0x000fe40000020000 */
[----:B------:R-:W-:Y:S01]  /*05b0*/  ULDC.64 UR10, c[0x0][0x598] ;  /* 0x00016600000a7ab9 */ /* 0x000fe20000000a00 */
[----:B------:R-:W-:Y:S01]  /*05c0*/  ISETP.NE.AND P0, PT, R14, 0x3, PT ;  /* 0x000000030e00780c */ /* 0x000fe20003f05270 */
[----:B------:R-:W0:Y:S02]  /*05d0*/  FENCE.VIEW.ASYNC.S ;  /* 0x00000000000073c6 */ /* 0x000e240000000000 */
[----:B0-----:R0:W2:Y:S01]  /*05e0*/  @!UP0 SYNCS.EXCH.64 URZ, [UR8+0x80], UR4 ;  /* 0x00008004083f85b2 */ /* 0x0010a20008000100 */
[----:B------:R-:W-:-:S02]  /*05f0*/  ISETP.NE.U32.AND P1, PT, RZ, UR10, PT ;  /* 0x0000000aff007c0c */ /* 0x000fc4000bf25070 */
[----:B------:R-:W-:Y:S02]  /*0600*/  ISETP.EQ.OR P0, PT, R14, RZ, !P0 ;  /* 0x000000ff0e00720c */ /* 0x000fe40004702670 */
[----:B------:R-:W-:Y:S02]  /*0610*/  ISETP.NE.AND.EX P1, PT, RZ, UR11, PT, P1 ;  /* 0x0000000bff007c0c */ /* 0x000fe4000bf25310 */
[----:B------:R-:W-:-:S04]  /*0620*/  ISETP.EQ.AND P0, PT, R7, RZ, P0 ;  /* 0x000000ff0700720c */ /* 0x000fc80000702270 */
[----:B------:R-:W-:-:S04]  /*0630*/  SEL R23, RZ, 0x1, !P0 ;  /* 0x00000001ff177807 */ /* 0x000fc80004000000 */
[----:B------:R-:W-:Y:S01]  /*0640*/  SEL R23, R23, 0x2, P3 ;  /* 0x0000000217177807 */ /* 0x000fe20001800000 */
[----:B------:R0:W2:Y:S01]  /*0650*/  @!UP1 SYNCS.EXCH.64 URZ, [UR8+0x88], UR4 ;  /* 0x00008804083f95b2 */ /* 0x0000a20008000100 */
[----:B------:R-:W-:Y:S01]  /*0660*/  NOP ;  /* 0x0000000000007918 */ /* 0x000fe20000000000 */
[----:B------:R0:W2:Y:S01]  /*0670*/  @!UP2 SYNCS.EXCH.64 URZ, [UR9+0x60], UR6 ;  /* 0x00006006093fa5b2 */ /* 0x0000a20008000100 */
[----:B------:R0:W2:Y:S01]  /*0680*/  @!UP3 SYNCS.EXCH.64 URZ, [UR9+0x68], UR6 ;  /* 0x00006806093fb5b2 */ /* 0x0000a20008000100 */
[----:B------:R0:W2:Y:S01]  /*0690*/  @!UP4 SYNCS.EXCH.64 URZ, [UR9+0x70], UR6 ;  /* 0x00007006093fc5b2 */ /* 0x0000a20008000100 */
[----:B------:R0:W2:Y:S01]  /*06a0*/  @!UP5 SYNCS.EXCH.64 URZ, [UR9+0x78], UR6 ;  /* 0x00007806093fd5b2 */ /* 0x0000a20008000100 */
[----:B------:R-:W-:Y:S01]  /*06b0*/  NOP ;  /* 0x0000000000007918 */ /* 0x000fe20000000000 */
[----:B--234-:R-:W-:Y:S06]  /*06c0*/  BAR.SYNC.DEFER_BLOCKING 0x0 ;  /* 0x0000000000007b1d */ /* 0x01cfec0000010000 */
[----:B0-----:R-:W-:Y:S05]  /*06d0*/  @!P1 BRA `(.L_x_3) ;  /* 0x00000000001c9947 */ /* 0x001fea0003800000 */
[----:B------:R-:W0:Y:S02]  /*06e0*/  LDC.64 R2, c[0x0][0x598] ;  /* 0x00016600ff027b82 */ /* 0x000e240000000a00 */
[----:B0-----:R-:W2:Y:S02]  /*06f0*/  LDG.E.64 R2, desc[UR46][R2.64] ;  /* 0x0000002e02027981 */ /* 0x001ea4000c1e1b00 */
[----:B--2---:R-:W-:-:S04]  /*0700*/  ISETP.NE.U32.AND P0, PT, R2, RZ, PT ;  /* 0x000000ff0200720c */ /* 0x004fc80003f05070 */
[----:B------:R-:W-:-:S13]  /*0710*/  ISETP.NE.AND.EX P0, PT, R3, RZ, PT, P0 ;  /* 0x000000ff0300720c */ /* 0x000fda0003f05300 */
[----:B------:R-:W-:Y:S05]  /*0720*/  @!P0 BRA `(.L_x_3) ;  /* 0x0000000000088947 */ /* 0x000fea0003800000 */
[----:B------:R1:W5:Y:S01]  /*0730*/  LD.E R88, desc[UR46][R2.64] ;  /* 0x0000002e02587980 */ /* 0x000362000c101900 */
[----:B------:R-:W-:Y:S05]  /*0740*/  BRA `(.L_x_4) ;  /* 0x0000000000247947 */ /* 0x000fea0003800000 */
.L_x_3:
[----:B------:R-:W-:Y:S02]  /*0750*/  ULDC.64 UR4, c[0x0][0x588] ;  /* 0x0001620000047ab9 */ /* 0x000fe40000000a00 */
[----:B------:R-:W-:-:S04]  /*0760*/  ISETP.NE.U32.AND P0, PT, RZ, UR4, PT ;  /* 0x00000004ff007c0c */ /* 0x000fc8000bf05070 */
[----:B------:R-:W-:-:S13]  /*0770*/  ISETP.NE.AND.EX P0, PT, RZ, UR5, PT, P0 ;  /* 0x00000005ff007c0c */ /* 0x000fda000bf05300 */
[----:B------:R-:W-:Y:S05]  /*0780*/  @!P0 BRA `(.L_x_5) ;  /* 0x00000000000c8947 */ /* 0x000fea0003800000 */
[----:B------:R-:W0:Y:S02]  /*0790*/  LDC.64 R88, c[0x0][0x588] ;  /* 0x00016200ff587b82 */ /* 0x000e240000000a00 */
[----:B0-----:R0:W5:Y:S01]  /*07a0*/  LDG.E R88, desc[UR46][R88.64] ;  /* 0x0000002e58587981 */ /* 0x001162000c1e1900 */
[----:B------:R-:W-:Y:S05]  /*07b0*/  BRA `(.L_x_4) ;  /* 0x0000000000087947 */ /* 0x000fea0003800000 */
.L_x_5:
[----:B------:R-:W-:Y:S02]  /*07c0*/  ULDC UR4, c[0x0][0x580] ;  /* 0x0001600000047ab9 */ /* 0x000fe40000000800 */
[----:B------:R-:W-:-:S07]  /*07d0*/  IMAD.U32 R88, RZ, RZ, UR4 ;  /* 0x00000004ff587e24 */ /* 0x000fce000f8e00ff */
.L_x_4:
[----:B------:R-:W-:Y:S02]  /*07e0*/  ULDC.64 UR4, c[0x0][0x5a0] ;  /* 0x0001680000047ab9 */ /* 0x000fe40000000a00 */
[----:B------:R-:W-:-:S04]  /*07f0*/  ISETP.NE.U32.AND P0, PT, RZ, UR4, PT ;  /* 0x00000004ff007c0c */ /* 0x000fc8000bf05070 */
[----:B------:R-:W-:-:S13]  /*0800*/  ISETP.NE.AND.EX P0, PT, RZ, UR5, PT, P0 ;  /* 0x00000005ff007c0c */ /* 0x000fda000bf05300 */
[----:B------:R-:W-:Y:S05]  /*0810*/  @!P0 BRA `(.L_x_6) ;  /* 0x00000000001c8947 */ /* 0x000fea0003800000 */
[----:B-1----:R-:W1:Y:S02]  /*0820*/  LDC.64 R2, c[0x0][0x5a0] ;  /* 0x00016800ff027b82 */ /* 0x002e640000000a00 */
[----:B-1----:R-:W2:Y:S02]  /*0830*/  LDG.E.64 R2, desc[UR46][R2.64] ;  /* 0x0000002e02027981 */ /* 0x002ea4000c1e1b00 */
[----:B--2---:R-:W-:-:S04]  /*0840*/  ISETP.NE.U32.AND P0, PT, R2, RZ, PT ;  /* 0x000000ff0200720c */ /* 0x004fc80003f05070 */
[----:B------:R-:W-:-:S13]  /*0850*/  ISETP.NE.AND.EX P0, PT, R3, RZ, PT, P0 ;  /* 0x000000ff0300720c */ /* 0x000fda0003f05300 */
[----:B------:R-:W-:Y:S05]  /*0860*/  @!P0 BRA `(.L_x_6) ;  /* 0x0000000000088947 */ /* 0x000fea0003800000 */
[----:B0-----:R2:W5:Y:S01]  /*0870*/  LD.E R89, desc[UR46][R2.64] ;  /* 0x0000002e02597980 */ /* 0x001562000c101900 */
[----:B------:R-:W-:Y:S05]  /*0880*/  BRA `(.L_x_7) ;  /* 0x0000000000247947 */ /* 0x000fea0003800000 */
.L_x_6:
[----:B------:R-:W-:Y:S02]  /*0890*/  ULDC.64 UR4, c[0x0][0x590] ;  /* 0x0001640000047ab9 */ /* 0x000fe40000000a00 */
[----:B------:R-:W-:-:S04]  /*08a0*/  ISETP.NE.U32.AND P0, PT, RZ, UR4, PT ;  /* 0x00000004ff007c0c */ /* 0x000fc8000bf05070 */
[----:B------:R-:W-:-:S13]  /*08b0*/  ISETP.NE.AND.EX P0, PT, RZ, UR5, PT, P0 ;  /* 0x00000005ff007c0c */ /* 0x000fda000bf05300 */
[----:B------:R-:W-:Y:S05]  /*08c0*/  @!P0 BRA `(.L_x_8) ;  /* 0x00000000000c8947 */ /* 0x000fea0003800000 */
[----:B-1----:R-:W0:Y:S02]  /*08d0*/  LDC.64 R2, c[0x0][0x590] ;  /* 0x00016400ff027b82 */ /* 0x002e240000000a00 */
[----:B0-----:R0:W5:Y:S01]  /*08e0*/  LDG.E R89, desc[UR46][R2.64] ;  /* 0x0000002e02597981 */ /* 0x001162000c1e1900 */
[----:B------:R-:W-:Y:S05]  /*08f0*/  BRA `(.L_x_7) ;  /* 0x0000000000087947 */ /* 0x000fea0003800000 */
.L_x_8:
[----:B------:R-:W-:Y:S02]  /*0900*/  ULDC UR4, c[0x0][0x584] ;  /* 0x0001610000047ab9 */ /* 0x000fe40000000800 */
[----:B0-----:R-:W-:-:S07]  /*0910*/  IMAD.U32 R89, RZ, RZ, UR4 ;  /* 0x00000004ff597e24 */ /* 0x001fce000f8e00ff */
.L_x_7:
[----:B012---:R-:W0:Y:S01]  /*0920*/  LDC R2, c[0x0][0x65c] ;  /* 0x00019700ff027b82 */ /* 0x007e220000000800 */
[----:B------:R-:W1:Y:S01]  /*0930*/  S2R R15, SR_CTAID.Y ;  /* 0x00000000000f7919 */ /* 0x000e620000002600 */
[----:B------:R-:W-:Y:S01]  /*0940*/  ULDC UR6, c[0x0][0x28c] ;  /* 0x0000a30000067ab9 */ /* 0x000fe20000000800 */
[----:B------:R-:W-:Y:S01]  /*0950*/  ISETP.NE.AND P0, PT, R7, 0x2, PT ;  /* 0x000000020700780c */ /* 0x000fe20003f05270 */
[----:B------:R-:W-:Y:S01]  /*0960*/  UIADD3 UR6, UR6, 0x7f, URZ ;  /* 0x0000007f06067890 */ /* 0x000fe2000fffe03f */
[----:B------:R-:W2:Y:S01]  /*0970*/  S2R R6, SR_CTAID.X ;  /* 0x0000000000067919 */ /* 0x000ea20000002500 */
[----:B------:R-:W-:Y:S01]  /*0980*/  UMOV UR36, URZ ;  /* 0x0000003f00247c82 */ /* 0x000fe20008000000 */
[----:B------:R-:W-:Y:S01]  /*0990*/  UMOV UR38, URZ ;  /* 0x0000003f00267c82 */ /* 0x000fe20008000000 */
[----:B------:R-:W-:Y:S01]  /*09a0*/  USHF.R.S32.HI UR7, URZ, 0x1f, UR6 ;  /* 0x0000001f3f077899 */ /* 0x000fe20008011406 */
[----:B------:R-:W-:-:S03]  /*09b0*/  ULDC.64 UR8, c[0x0][0x650] ;  /* 0x0001940000087ab9 */ /* 0x000fc60000000a00 */
[----:B------:R-:W-:-:S04]  /*09c0*/  ULEA.HI UR7, UR7, UR6, URZ, 0x7 ;  /* 0x0000000607077291 */ /* 0x000fc8000f8f383f */
[----:B------:R-:W-:Y:S01]  /*09d0*/  USHF.R.S32.HI UR37, URZ, 0x7, UR7 ;  /* 0x000000073f257899 */ /* 0x000fe20008011407 */
[----:B0-----:R-:W-:-:S13]  /*09e0*/  ISETP.NE.AND P1, PT, R2, 0x1, PT ;  /* 0x000000010200780c */ /* 0x001fda0003f25270 */
[----:B------:R-:W2:Y:S01]  /*09f0*/  @P1 LDC R17, c[0x0][0x10] ;  /* 0x00000400ff111b82 */ /* 0x000ea20000000800 */
[----:B-1----:R-:W-:Y:S02]  /*0a00*/  @P1 IMAD.MOV.U32 R8, RZ, RZ, R15 ;  /* 0x000000ffff081224 */ /* 0x002fe400078e000f */
[----:B------:R-:W-:Y:S02]  /*0a10*/  @P1 IMAD.MOV.U32 R9, RZ, RZ, RZ ;  /* 0x000000ffff091224 */ /* 0x000fe400078e00ff */
[----:B------:R-:W-:-:S03]  /*0a20*/  @P1 IMAD.MOV.U32 R7, RZ, RZ, RZ ;  /* 0x000000ffff071224 */ /* 0x000fc600078e00ff */
[----:B------:R-:W0:Y:S01]  /*0a30*/  @!P1 LDC R3, c[0x0][0xc] ;  /* 0x00000300ff039b82 */ /* 0x000e220000000800 */
[----:B------:R-:W-:Y:S01]  /*0a40*/  ULDC UR4, c[0x0][0xc] ;  /* 0x0000030000047ab9 */ /* 0x000fe20000000800 */
[----:B------:R-:W-:Y:S02]  /*0a50*/  ULDC UR5, c[0x0][0x10] ;  /* 0x0000040000057ab9 */ /* 0x000fe40000000800 */
[----:B------:R-:W-:-:S04]  /*0a60*/  UIMAD.WIDE.U32 UR4, UR4, UR5, URZ ;  /* 0x00000005040472a5 */ /* 0x000fc8000f8e003f */
[----:B------:R-:W1:Y:S01]  /*0a70*/  LDC R0, c[0x0][0x14] ;  /* 0x00000500ff007b82 */ /* 0x000e620000000800 */
[----:B--2---:R-:W-:-:S04]  /*0a80*/  @P1 IMAD.WIDE.U32 R16, R6, R17, R8 ;  /* 0x0000001106101225 */ /* 0x004fc800078e0008 */
[----:B------:R-:W-:Y:S02]  /*0a90*/  @P1 IMAD.IADD R17, R17, 0x1, R7 ;  /* 0x0000000111111824 */ /* 0x000fe400078e0207 */
[----:B------:R-:W-:Y:S02]  /*0aa0*/  IMAD.MOV.U32 R7, RZ, RZ, RZ ;  /* 0x000000ffff077224 */ /* 0x000fe400078e00ff */
[----:B0-----:R-:W-:-:S04]  /*0ab0*/  @!P1 IMAD.WIDE.U32 R8, R3, R15, R6 ;  /* 0x0000000f03089225 */ /* 0x001fc800078e0006 */
[----:B------:R-:W-:Y:S02]  /*0ac0*/  @!P1 IMAD.MOV.U32 R16, RZ, RZ, R8 ;  /* 0x000000ffff109224 */ /* 0x000fe400078e0008 */
[----:B-1----:R-:W-:-:S04]  /*0ad0*/  IMAD.WIDE.U32 R10, R0, UR4, RZ ;  /* 0x00000004000a7c25 */ /* 0x002fc8000f8e00ff */
[----:B------:R-:W-:Y:S01]  /*0ae0*/  IMAD R3, R0, UR5, RZ ;  /* 0x0000000500037c24 */ /* 0x000fe2000f8e02ff */
[----:B------:R0:W-:Y:S01]  /*0af0*/  STL.64 [R1], R10 ;  /* 0x0000000a01007387 */ /* 0x0001e20000100a00 */
[----:B------:R-:W-:Y:S02]  /*0b00*/  @!P1 IMAD.MOV.U32 R17, RZ, RZ, R9 ;  /* 0x000000ffff119224 */ /* 0x000fe400078e0009 */
[----:B------:R-:W-:Y:S01]  /*0b10*/  IMAD.IADD R0, R11, 0x1, R3 ;  /* 0x000000010b007824 */ /* 0x000fe200078e0203 */
[----:B------:R-:W-:Y:S06]  /*0b20*/  @P0 BRA `(.L_x_9) ;  /* 0x0000000000200947 */ /* 0x000fec0003800000 */
[----:B------:R-:W-:Y:S01]  /*0b30*/  UISETP.GE.U32.AND UP0, UPT, UR37, 0x5, UPT ;  /* 0x000000052500788c */ /* 0x000fe2000bf06070 */
[----:B------:R-:W-:Y:S01]  /*0b40*/  IADD3 R16, P0, R16, R10, RZ ;  /* 0x0000000a10107210 */ /* 0x000fe20007f1e0ff */
[----:B------:R-:W-:Y:S01]  /*0b50*/  UIMAD.WIDE.U32 UR4, UR37, -0x33333333, URZ ;  /* 0xcccccccd250478a5 */ /* 0x000fe2000f8e003f */
[----:B------:R-:W-:-:S03]  /*0b60*/  UMOV UR38, URZ ;  /* 0x0000003f00267c82 */ /* 0x000fc60008000000 */
[----:B------:R-:W-:Y:S01]  /*0b70*/  USHF.R.U32.HI UR4, URZ, 0x2, UR5 ;  /* 0x000000023f047899 */ /* 0x000fe20008011605 */
[----:B------:R-:W-:-:S03]  /*0b80*/  IMAD.X R17, R0, 0x1, R17, P0 ;  /* 0x0000000100117824 */ /* 0x000fc600000e0611 */
[----:B------:R-:W-:Y:S02]  /*0b90*/  UIMAD UR36, UR4, -0x5, UR37 ;  /* 0xfffffffb042478a4 */ /* 0x000fe4000f8e0225 */
[----:B------:R-:W-:-:S12]  /*0ba0*/  @UP0 ULOP3.LUT UR38, UR4, 0x1, URZ, 0xc0, !UPT ;  /* 0x0000000104260892 */ /* 0x000fd8000f8ec03f */
.L_x_9:
[----:B------:R-:W-:Y:S01]  /*0bb0*/  ISETP.GE.U32.AND P0, PT, R16, UR8, PT ;  /* 0x0000000810007c0c */ /* 0x000fe2000bf06070 */
[----:B------:R-:W-:Y:S01]  /*0bc0*/  IMAD.MOV.U32 R22, RZ, RZ, -0x1 ;  /* 0xffffffffff167424 */ /* 0x000fe200078e00ff */
[----:B------:R-:W-:Y:S01]  /*0bd0*/  PRMT R3, RZ, 0x7610, R3 ;  /* 0x00007610ff037816 */ /* 0x000fe20000000003 */
[----:B------:R-:W-:Y:S01]  /*0be0*/  IMAD.MOV.U32 R18, RZ, RZ, -0x1 ;  /* 0xffffffffff127424 */ /* 0x000fe200078e00ff */
[----:B------:R-:W-:Y:S01]  /*0bf0*/  ISETP.GE.U32.AND.EX P0, PT, R17, UR9, PT, P0 ;  /* 0x0000000911007c0c */ /* 0x000fe2000bf06100 */
[----:B------:R-:W-:-:S12]  /*0c00*/  IMAD.MOV.U32 R19, RZ, RZ, -0x1 ;  /* 0xffffffffff137424 */ /* 0x000fd800078e00ff */
[----:B------:R-:W-:Y:S05]  /*0c10*/  @P0 BRA `(.L_x_10) ;  /* 0x0000000400580947 */ /* 0x000fea0003800000 */
[----:B------:R-:W1:Y:S01]  /*0c20*/  LDC.64 R20, c[0x0][0x628] ;  /* 0x00018a00ff147b82 */ /* 0x000e620000000a00 */
[----:B------:R-:W-:Y:S02]  /*0c30*/  IMAD.MOV.U32 R8, RZ, RZ, R16 ;  /* 0x000000ffff087224 */ /* 0x000fe400078e0010 */
[----:B------:R-:W-:-:S05]  /*0c40*/  IMAD.MOV.U32 R9, RZ, RZ, R17 ;  /* 0x000000ffff097224 */ /* 0x000fca00078e0011 */
[----:B------:R-:W2:Y:S08]  /*0c50*/  LDC R18, c[0x0][0x630] ;  /* 0x00018c00ff127b82 */ /* 0x000eb00000000800 */
[----:B------:R-:W3:Y:S01]  /*0c60*/  LDC.64 R24, c[0x0][0x620] ;  /* 0x00018800ff187b82 */ /* 0x000ee20000000a00 */
[----:B-1----:R-:W-:-:S04]  /*0c70*/  ISETP.NE.U32.AND P0, PT, R20, RZ, PT ;  /* 0x000000ff1400720c */ /* 0x002fc80003f05070 */
[----:B------:R-:W-:-:S13]  /*0c80*/  ISETP.NE.AND.EX P0, PT, R21, RZ, PT, P0 ;  /* 0x000000ff1500720c */ /* 0x000fda0003f05300 */
[----:B--23--:R-:W-:Y:S05]  /*0c90*/  @!P0 BRA `(.L_x_11) ;  /* 0x0000000000288947 */ /* 0x00cfea0003800000 */
[----:B------:R-:W1:Y:S02]  /*0ca0*/  LDC R3, c[0x0][0x634] ;  /* 0x00018d00ff037b82 */ /* 0x000e640000000800 */
[----:B-1----:R-:W-:-:S05]  /*0cb0*/  IADD3 R3, P0, R16, R3, RZ ;  /* 0x0000000310037210 */ /* 0x002fca0007f1e0ff */
[----:B------:R-:W-:-:S04]  /*0cc0*/  IMAD.X R19, RZ, RZ, R17, P0 ;  /* 0x000000ffff137224 */ /* 0x000fc800000e0611 */
[----:B------:R-:W-:-:S04]  /*0cd0*/  IMAD.WIDE.U32 R8, R19, R20, RZ ;  /* 0x0000001413087225 */ /* 0x000fc800078e00ff */
[----:B0-----:R-:W-:-:S04]  /*0ce0*/  IMAD.WIDE.U32 R10, P0, R3, R21, R8 ;  /* 0x00000015030a7225 */ /* 0x001fc80007800008 */
[----:B------:R-:W-:-:S04]  /*0cf0*/  IMAD.WIDE.U32 R8, R3, R20, RZ ;  /* 0x0000001403087225 */ /* 0x000fc800078e00ff */
[----:B------:R-:W-:Y:S01]  /*0d00*/  IMAD.X R13, RZ, RZ, RZ, P0 ;  /* 0x000000ffff0d7224 */ /* 0x000fe200000e06ff */
[----:B------:R-:W-:Y:S01]  /*0d10*/  IADD3 RZ, P0, R9, R10, RZ ;  /* 0x0000000a09ff7210 */ /* 0x000fe20007f1e0ff */
[----:B------:R-:W-:-:S04]  /*0d20*/  IMAD.MOV.U32 R12, RZ, RZ, R11 ;  /* 0x000000ffff0c7224 */ /* 0x000fc800078e000b */
[----:B------:R-:W-:-:S08]  /*0d30*/  IMAD.WIDE.U32.X R8, R19, R21, R12, P0 ;  /* 0x0000001513087225 */ /* 0x000fd000000e040c */
.L_x_11:
[-CC-:B------:R-:W-:Y:S01]  /*0d40*/  SHF.R.U64 R30, R8, R18.reuse, R9.reuse ;  /* 0x00000012081e7219 */ /* 0x180fe20000001209 */
[----:B------:R-:W1:Y:S01]  /*0d50*/  LDC R12, c[0x0][0x618] ;  /* 0x00018600ff0c7b82 */ /* 0x000e620000000800 */
[----:B------:R-:W-:Y:S01]  /*0d60*/  SHF.R.U32.HI R7, RZ, R18, R9 ;  /* 0x00000012ff077219 */ /* 0x000fe20000011609 */
[----:B------:R-:W-:Y:S01]  /*0d70*/  ULDC UR4, c[0x0][0x150] ;  /* 0x0000540000047ab9 */ /* 0x000fe20000000800 */
[----:B0-----:R-:W-:Y:S02]  /*0d80*/  IADD3 R11, P0, RZ, -R30, RZ ;  /* 0x8000001eff0b7210 */ /* 0x001fe40007f1e0ff */
[----:B------:R-:W-:-:S03]  /*0d90*/  I2FP.F32.U32 R3, R6 ;  /* 0x0000000600037245 */ /* 0x000fc60000201000 */
[----:B------:R-:W0:Y:S01]  /*0da0*/  LDC.64 R26, c[0x0][0x640] ;  /* 0x00019000ff1a7b82 */ /* 0x000e220000000a00 */
[----:B------:R-:W-:Y:S02]  /*0db0*/  IMAD.X R13, RZ, RZ, ~R7, P0 ;  /* 0x000000ffff0d7224 */ /* 0x000fe400000e0e07 */
[----:B------:R-:W-:Y:S01]  /*0dc0*/  FMUL R3, R3, UR4 ;  /* 0x0000000403037c20 */ /* 0x000fe20008400000 */
[----:B------:R-:W-:Y:S01]  /*0dd0*/  IMAD.WIDE.U32 R8, R11, R24, R16 ;  /* 0x000000180b087225 */ /* 0x000fe200078e0010 */
[----:B------:R-:W-:-:S03]  /*0de0*/  ULDC UR4, c[0x0][0x154] ;  /* 0x0000550000047ab9 */ /* 0x000fc60000000800 */
[----:B------:R-:W-:Y:S01]  /*0df0*/  IMAD R10, R13, R24, RZ ;  /* 0x000000180d0a7224 */ /* 0x000fe200078e02ff */
[----:B------:R-:W2:Y:S01]  /*0e00*/  LDC R7, c[0x0][0x144] ;  /* 0x00005100ff077b82 */ /* 0x000ea20000000800 */
[----:B------:R-:W3:Y:S02]  /*0e10*/  F2I.U32.TRUNC.NTZ R3, R3 ;  /* 0x0000000300037305 */ /* 0x000ee4000020f000 */
[----:B------:R-:W-:-:S04]  /*0e20*/  IMAD R11, R11, R25, R10 ;  /* 0x000000190b0b7224 */ /* 0x000fc800078e020a */
[----:B------:R-:W-:Y:S01]  /*0e30*/  IMAD.IADD R9, R9, 0x1, R11 ;  /* 0x0000000109097824 */ /* 0x000fe200078e020b */
[----:B------:R-:W4:Y:S01]  /*0e40*/  LDC R18, c[0x0][0x608] ;  /* 0x00018200ff127b82 */ /* 0x000f220000000800 */
[----:B------:R-:W-:-:S03]  /*0e50*/  IMAD.MOV.U32 R11, RZ, RZ, -0x1 ;  /* 0xffffffffff0b7424 */ /* 0x000fc600078e00ff */
[-C--:B-1----:R-:W-:Y:S02]  /*0e60*/  SHF.R.U64 R22, R8, R12.reuse, R9 ;  /* 0x0000000c08167219 */ /* 0x082fe40000001209 */
[----:B------:R-:W-:Y:S02]  /*0e70*/  I2FP.F32.U32 R8, R15 ;  /* 0x0000000f00087245 */ /* 0x000fe40000201000 */
[----:B------:R-:W1:Y:S01]  /*0e80*/  LDC R24, c[0x0][0x658] ;  /* 0x00019600ff187b82 */ /* 0x000e620000000800 */
[----:B0-----:R-:W-:Y:S01]  /*0e90*/  ISETP.NE.U32.AND P0, PT, R26, RZ, PT ;  /* 0x000000ff1a00720c */ /* 0x001fe20003f05070 */
[----:B---3--:R-:W-:Y:S01]  /*0ea0*/  IMAD.MOV R10, RZ, RZ, -R3 ;  /* 0x000000ffff0a7224 */ /* 0x008fe200078e0a03 */
[----:B------:R-:W-:Y:S01]  /*0eb0*/  SHF.R.U32.HI R9, RZ, R12, R9 ;  /* 0x0000000cff097219 */ /* 0x000fe20000011609 */
[----:B------:R-:W-:Y:S01]  /*0ec0*/  FMUL R8, R8, UR4 ;  /* 0x0000000408087c20 */ /* 0x000fe20008400000 */
[----:B------:R-:W-:-:S03]  /*0ed0*/  ISETP.NE.AND.EX P0, PT, R27, RZ, PT, P0 ;  /* 0x000000ff1b00720c */ /* 0x000fc60003f05300 */
[----:B------:R-:W0:Y:S01]  /*0ee0*/  LDC R20, c[0x0][0x148] ;  /* 0x00005200ff147b82 */ /* 0x000e220000000800 */
[----:B--2---:R-:W-:-:S07]  /*0ef0*/  IMAD R3, R7, R10, R6 ;  /* 0x0000000a07037224 */ /* 0x004fce00078e0206 */
[----:B------:R-:W2:Y:S01]  /*0f00*/  LDC R21, c[0x0][0x600] ;  /* 0x00018000ff157b82 */ /* 0x000ea20000000800 */
[-CC-:B----4-:R-:W-:Y:S02]  /*0f10*/  SHF.R.U64 R32, R22, R18.reuse, R9.reuse ;  /* 0x0000001216207219 */ /* 0x190fe40000001209 */
[----:B------:R-:W-:Y:S01]  /*0f20*/  SHF.R.U32.HI R7, RZ, R18, R9 ;  /* 0x00000012ff077219 */ /* 0x000fe20000011609 */
[----:B------:R-:W-:Y:S01]  /*0f30*/  IMAD.MOV.U32 R9, RZ, RZ, 0x1 ;  /* 0x00000001ff097424 */ /* 0x000fe200078e00ff */
[----:B------:R3:W4:Y:S03]  /*0f40*/  F2I.U32.TRUNC.NTZ R18, R8 ;  /* 0x0000000800127305 */ /* 0x000726000020f000 */
[----:B------:R-:W0:Y:S01]  /*0f50*/  LDC R25, c[0x0][0x648] ;  /* 0x00019200ff197b82 */ /* 0x000e220000000800 */
[-C--:B-1----:R-:W-:Y:S02]  /*0f60*/  SHF.L.U32 R6, R11, R24.reuse, RZ ;  /* 0x000000180b067219 */ /* 0x082fe400000006ff */
[----:B------:R-:W-:-:S02]  /*0f70*/  SHF.R.U64 R34, R32, R24, R7 ;  /* 0x0000001820227219 */ /* 0x000fc40000001207 */
[----:B------:R-:W-:Y:S02]  /*0f80*/  LOP3.LUT R13, RZ, R6, RZ, 0x33, !PT ;  /* 0x00000006ff0d7212 */ /* 0x000fe400078e33ff */
[-C--:B------:R-:W-:Y:S01]  /*0f90*/  SHF.R.U32.HI R7, RZ, R24.reuse, R7 ;  /* 0x00000018ff077219 */ /* 0x080fe20000011607 */
[----:B------:R-:W1:Y:S01]  /*0fa0*/  LDC R29, c[0x0][0x638] ;  /* 0x00018e00ff1d7b82 */ /* 0x000e620000000800 */
[----:B------:R-:W-:Y:S01]  /*0fb0*/  SHF.L.U32 R12, R9, R24, RZ ;  /* 0x00000018090c7219 */ /* 0x000fe200000006ff */
[----:B------:R-:W-:-:S06]  /*0fc0*/  IMAD.MOV.U32 R6, RZ, RZ, R34 ;  /* 0x000000ffff067224 */ /* 0x000fcc00078e0022 */
[----:B------:R-:W0:Y:S01]  /*0fd0*/  LDC R28, c[0x0][0x610] ;  /* 0x00018400ff1c7b82 */ /* 0x000e220000000800 */
[----:B---34-:R-:W-:Y:S05]  /*0fe0*/  @!P0 BRA `(.L_x_12) ;  /* 0x0000000000288947 */ /* 0x018fea0003800000 */
[----:B------:R-:W3:Y:S02]  /*0ff0*/  LDC R11, c[0x0][0x64c] ;  /* 0x00019300ff0b7b82 */ /* 0x000ee40000000800 */
[----:B---3--:R-:W-:-:S05]  /*1000*/  IADD3 R11, P0, R34, R11, RZ ;  /* 0x0000000b220b7210 */ /* 0x008fca0007f1e0ff */
[----:B------:R-:W-:-:S04]  /*1010*/  IMAD.X R19, RZ, RZ, R7, P0 ;  /* 0x000000ffff137224 */ /* 0x000fc800000e0607 */
[----:B------:R-:W-:-:S04]  /*1020*/  IMAD.WIDE.U32 R6, R19, R26, RZ ;  /* 0x0000001a13067225 */ /* 0x000fc800078e00ff */
[----:B------:R-:W-:-:S04]  /*1030*/  IMAD.WIDE.U32 R8, P0, R11, R27, R6 ;  /* 0x0000001b0b087225 */ /* 0x000fc80007800006 */
[----:B------:R-:W-:-:S04]  /*1040*/  IMAD.WIDE.U32 R6, R11, R26, RZ ;  /* 0x0000001a0b067225 */ /* 0x000fc800078e00ff */
[----:B------:R-:W-:Y:S01]  /*1050*/  IMAD.X R11, RZ, RZ, RZ, P0 ;  /* 0x000000ffff0b7224 */ /* 0x000fe200000e06ff */
[----:B------:R-:W-:Y:S01]  /*1060*/  IADD3 RZ, P0, R7, R8, RZ ;  /* 0x0000000807ff7210 */ /* 0x000fe20007f1e0ff */
[----:B------:R-:W-:-:S04]  /*1070*/  IMAD.MOV.U32 R10, RZ, RZ, R9 ;  /* 0x000000ffff0a7224 */ /* 0x000fc800078e0009 */
[----:B------:R-:W-:-:S08]  /*1080*/  IMAD.WIDE.U32.X R6, R19, R27, R10, P0 ;  /* 0x0000001b13067225 */ /* 0x000fd000000e040a */
.L_x_12:
[----:B0-----:R-:W-:Y:S01]  /*1090*/  SHF.R.U64 R6, R6, R25, R7 ;  /* 0x0000001906067219 */ /* 0x001fe20000001207 */
[----:B--2---:R-:W-:Y:S01]  /*10a0*/  VIADD R7, R21, 0xffffffff ;  /* 0xffffffff15077836 */ /* 0x004fe20000000000 */
[----:B------:R-:W-:Y:S01]  /*10b0*/  LOP3.LUT R13, R32, R13, RZ, 0xc0, !PT ;  /* 0x0000000d200d7212 */ /* 0x000fe200078ec0ff */
[----:B------:R-:W-:Y:S02]  /*10c0*/  IMAD.MOV R18, RZ, RZ, -R18 ;  /* 0x000000ffff127224 */ /* 0x000fe400078e0a12 */
[----:B------:R-:W-:Y:S01]  /*10d0*/  IMAD.MOV R8, RZ, RZ, -R6 ;  /* 0x000000ffff087224 */ /* 0x000fe200078e0a06 */
[----:B------:R-:W-:Y:S01]  /*10e0*/  LOP3.LUT R7, R22, R7, RZ, 0xc0, !PT ;  /* 0x0000000716077212 */ /* 0x000fe200078ec0ff */
[----:B------:R-:W-:Y:S02]  /*10f0*/  IMAD R12, R12, R6, R13 ;  /* 0x000000060c0c7224 */ /* 0x000fe400078e020d */
[----:B------:R-:W-:Y:S02]  /*1100*/  @P1 IMAD R3, R20, R18, R15 ;  /* 0x0000001214031224 */ /* 0x000fe400078e020f */
[----:B-1----:R-:W-:-:S02]  /*1110*/  IMAD R6, R8, R29, R34 ;  /* 0x0000001d08067224 */ /* 0x002fc400078e0222 */
[----:B------:R-:W-:Y:S02]  /*1120*/  IMAD R22, R12, R28, R3 ;  /* 0x0000001c0c167224 */ /* 0x000fe400078e0203 */
[----:B------:R-:W-:Y:S02]  /*1130*/  IMAD R7, R6, R21, R7 ;  /* 0x0000001506077224 */ /* 0x000fe400078e0207 */
[----:B------:R-:W-:Y:S02]  /*1140*/  IMAD.MOV.U32 R3, RZ, RZ, 0x1 ;  /* 0x00000001ff037424 */ /* 0x000fe400078e00ff */
[----:B------:R-:W-:Y:S01]  /*1150*/  IMAD.MOV.U32 R19, RZ, RZ, R30 ;  /* 0x000000ffff137224 */ /* 0x000fe200078e001e */
[----:B------:R-:W-:Y:S02]  /*1160*/  SEL R18, R7, R22, !P1 ;  /* 0x0000001607127207 */ /* 0x000fe40004800000 */
[----:B------:R-:W-:-:S07]  /*1170*/  SEL R22, R22, R7, !P1 ;  /* 0x0000000716167207 */ /* 0x000fce0004800000 */
.L_x_10:
[----:B------:R-:W-:Y:S05]  /*1180*/  @!P2 BRA `(.L_x_13) ;  /* 0x00000060000ca947 */ /* 0x000fea0003800000 */
[----:B------:R-:W-:-:S13]  /*1190*/  ISETP.GT.U32.AND P0, PT, R31, 0x1, PT ;  /* 0x000000011f00780c */ /* 0x000fda0003f04070 */
[----:B------:R-:W-:Y:S05]  /*11a0*/  @P0 EXIT ;  /* 0x000000000000094d */ /* 0x000fea0003800000 */
.L_x_14:
[----:B------:R-:W-:-:S08]  /*11b0*/  NOP ;  /* 0x0000000000007918 */ /* 0x000fd00000000000 */
[----:B------:R-:W1:Y:S02]  /*11c0*/  USETMAXREG.TRY_ALLOC.CTAPOOL UP0, 0xe8 ;  /* 0x000000e8000079c8 */ /* 0x000e640008000600 */
[----:B-1----:R-:W-:-:S13]  /*11d0*/  PLOP3.LUT P0, PT, PT, PT, UP0, 0x80, 0x0 ;  /* 0x000000000000781c */ /* 0x002fda0003f0f008 */
[----:B------:R-:W-:Y:S05]  /*11e0*/  @!P0 BRA `(.L_x_14) ;  /* 0xfffffffc00f08947 */ /* 0x000fea000383ffff */
[----:B------:R-:W-:-:S13]  /*11f0*/  LOP3.LUT P0, RZ, R3, 0xff, RZ, 0xc0, !PT ;  /* 0x000000ff03ff7812 */ /* 0x000fda000780c0ff */
[----:B------:R-:W-:Y:S05]  /*1200*/  @!P0 EXIT ;  /* 0x000000000000894d */ /* 0x000fea0003800000 */
[----:B------:R-:W2:Y:S01]  /*1210*/  LDL.64 R8, [R1] ;  /* 0x0000000001087983 */ /* 0x000ea20000100a00 */
[----:B------:R-:W-:Y:S01]  /*1220*/  SHF.R.S32.HI R4, RZ, 0x1f, R5 ;  /* 0x0000001fff047819 */ /* 0x000fe20000011405 */
[----:B------:R-:W1:Y:S01]  /*1230*/  S2UR UR4, SR_CgaCtaId ;  /* 0x00000000000479c3 */ /* 0x000e620000008800 */
[----:B------:R-:W-:Y:S01]  /*1240*/  UISETP.LT.AND UP0, UPT, UR37, 0x1, UPT ;  /* 0x000000012500788c */ /* 0x000fe2000bf01270 */
[----:B------:R-:W-:Y:S01]  /*1250*/  LOP3.LUT R102, R23, 0x1, RZ, 0xfc, !PT ;  /* 0x0000000117667812 */ /* 0x000fe200078efcff */
[----:B------:R-:W-:Y:S01]  /*1260*/  UIADD3 UR5, UR43, -0x1, URZ ;  /* 0xffffffff2b057890 */ /* 0x000fe2000fffe03f */
[CC--:B------:R-:W-:Y:S01]  /*1270*/  LEA.HI R3, R4.reuse, R5.reuse, RZ, 0x2 ;  /* 0x0000000504037211 */ /* 0x0c0fe200078f10ff */
[----:B------:R-:W-:Y:S01]  /*1280*/  USEL UR42, UR37, 0x1, UP0 ;  /* 0x00000001252a7887 */ /* 0x000fe20008000000 */
[----:B------:R-:W-:Y:S01]  /*1290*/  LEA.HI R4, R4, R5, RZ, 0x5 ;  /* 0x0000000504047211 */ /* 0x000fe200078f28ff */
[----:B------:R-:W-:Y:S01]  /*12a0*/  UMOV UR40, 0x400 ;  /* 0x0000040000287882 */ /* 0x000fe20000000000 */
[--C-:B------:R-:W-:Y:S01]  /*12b0*/  SHF.R.S32.HI R90, RZ, 0x2, R3.reuse ;  /* 0x00000002ff5a7819 */ /* 0x100fe20000011403 */
[----:B------:R-:W3:Y:S01]  /*12c0*/  LDC R96, c[0x0][0x658] ;  /* 0x00019600ff607b82 */ /* 0x000ee20000000800 */
[----:B------:R-:W-:Y:S01]  /*12d0*/  SHF.R.S32.HI R7, RZ, 0x1f, R3 ;  /* 0x0000001fff077819 */ /* 0x000fe20000011403 */
[----:B------:R-:W-:Y:S01]  /*12e0*/  UISETP.NE.AND UP0, UPT, UR5, URZ, UPT ;  /* 0x0000003f0500728c */ /* 0x000fe2000bf05270 */
[----:B------:R-:W-:Y:S01]  /*12f0*/  LOP3.LUT R6, R3, 0xfffffffc, RZ, 0xc0, !PT ;  /* 0xfffffffc03067812 */ /* 0x000fe200078ec0ff */
[----:B------:R-:W-:Y:S01]  /*1300*/  ULDC UR6, c[0x0][0x284] ;  /* 0x0000a10000067ab9 */ /* 0x000fe20000000800 */
[----:B------:R-:W-:Y:S01]  /*1310*/  LEA.HI R7, R7, R90, RZ, 0x3 ;  /* 0x0000005a07077211 */ /* 0x000fe200078f18ff */
[----:B------:R-:W-:Y:S01]  /*1320*/  USHF.L.U32 UR39, UR37, 0x1, URZ ;  /* 0x0000000125277899 */ /* 0x000fe2000800063f */
[----:B------:R-:W-:Y:S01]  /*1330*/  SHF.R.S32.HI R3, RZ, 0x5, R4 ;  /* 0x00000005ff037819 */ /* 0x000fe20000011404 */
[----:B------:R-:W4:Y:S01]  /*1340*/  LDC.64 R94, c[0x0][0x5c8] ;  /* 0x00017200ff5e7b82 */ /* 0x000f220000000a00 */
[----:B------:R-:W-:Y:S01]  /*1350*/  LOP3.LUT R7, R7, 0xfffffff8, RZ, 0xc0, !PT ;  /* 0xfffffff807077812 */ /* 0x000fe200078ec0ff */
[----:B------:R-:W-:Y:S01]  /*1360*/  IMAD.IADD R6, R5, 0x1, -R6 ;  /* 0x0000000105067824 */ /* 0x000fe200078e0a06 */
[----:B------:R-:W-:Y:S01]  /*1370*/  UIADD3 UR42, -UR42, UR37, URZ ;  /* 0x000000252a2a7290 */ /* 0x000fe2000fffe13f */
[----:B------:R-:W-:-:S02]  /*1380*/  IMAD.MOV.U32 R5, RZ, RZ, 0x1 ;  /* 0x00000001ff057424 */ /* 0x000fc400078e00ff */
[----:B------:R-:W-:Y:S01]  /*1390*/  IMAD.IADD R90, R90, 0x1, -R7 ;  /* 0x000000015a5a7824 */ /* 0x000fe200078e0a07 */
[----:B-1----:R-:W-:Y:S01]  /*13a0*/  ULEA UR40, UR4, UR40, 0x18 ;  /* 0x0000002804287291 */ /* 0x002fe2000f8ec03f */
[----:B------:R-:W1:Y:S01]  /*13b0*/  LDC R97, c[0x0][0x288] ;  /* 0x0000a200ff617b82 */ /* 0x000e620000000800 */
[----:B------:R-:W-:Y:S01]  /*13c0*/  USHF.L.U32 UR4, UR5, 0x3, URZ ;  /* 0x0000000305047899 */ /* 0x000fe2000800063f */
[--C-:B------:R-:W-:Y:S01]  /*13d0*/  IMAD R101, R3, -0x10, -R90.reuse ;  /* 0xfffffff003657824 */ /* 0x100fe200078e0a5a */
[--C-:B------:R-:W-:Y:S01]  /*13e0*/  SHF.R.S32.HI R91, RZ, 0x1f, R90.reuse ;  /* 0x0000001fff5b7819 */ /* 0x100fe2000001145a */
[----:B------:R-:W-:Y:S01]  /*13f0*/  USEL UR5, URZ, 0x1, UP0 ;  /* 0x000000013f057887 */ /* 0x000fe20008000000 */
[----:B------:R-:W-:Y:S01]  /*1400*/  IMAD.SHL.U32 R92, R6, 0x2, RZ ;  /* 0x00000002065c7824 */ /* 0x000fe200078e00ff */
[----:B------:R-:W-:Y:S01]  /*1410*/  UIADD3 UR41, UR40, 0x60, URZ ;  /* 0x0000006028297890 */ /* 0x000fe2000fffe03f */
[----:B------:R-:W-:Y:S01]  /*1420*/  VIADD R101, R101, UR6 ;  /* 0x0000000665657c36 */ /* 0x000fe20008000000 */
[----:B------:R-:W0:Y:S01]  /*1430*/  LDC R99, c[0x0][0x600] ;  /* 0x00018000ff637b82 */ /* 0x000e220000000800 */
[----:B------:R-:W-:Y:S01]  /*1440*/  IMAD.WIDE R90, R3, 0x10, R90 ;  /* 0x00000010035a7825 */ /* 0x000fe200078e025a */
[----:B------:R-:W-:Y:S01]  /*1450*/  ULOP3.LUT UR4, UR4, 0x8, URZ, 0xc0, !UPT ;  /* 0x0000000804047892 */ /* 0x000fe2000f8ec03f */
[----:B------:R-:W-:Y:S01]  /*1460*/  SHF.R.S32.HI R93, RZ, 0x1f, R92 ;  /* 0x0000001fff5d7819 */ /* 0x000fe2000001145c */
[----:B------:R-:W-:Y:S01]  /*1470*/  ULEA UR43, UR43, UR41, 0x3 ;  /* 0x000000292b2b7291 */ /* 0x000fe2000f8e183f */
[----:B------:R-:W-:Y:S01]  /*1480*/  IMAD.MOV.U32 R3, RZ, RZ, -0x1 ;  /* 0xffffffffff037424 */ /* 0x000fe200078e00ff */
[----:B------:R-:W-:Y:S01]  /*1490*/  ULOP3.LUT UR44, UR4, 0x8, URZ, 0x3c, !UPT ;  /* 0x00000008042c7892 */ /* 0x000fe2000f8e3c3f */
[----:B------:R-:W-:Y:S01]  /*14a0*/  IMAD.U32 R103, RZ, RZ, UR5 ;  /* 0x00000005ff677e24 */ /* 0x000fe2000f8e00ff */
[C---:B----4-:R-:W-:Y:S01]  /*14b0*/  SHF.L.U64.HI R95, R94.reuse, 0x3, R95 ;  /* 0x000000035e5f7819 */ /* 0x050fe2000001025f */
[----:B------:R-:W-:Y:S01]  /*14c0*/  IMAD.SHL.U32 R94, R94, 0x8, RZ ;  /* 0x000000085e5e7824 */ /* 0x000fe200078e00ff */
[-C--:B---3--:R-:W-:Y:S01]  /*14d0*/  SHF.L.U32 R3, R3, R96.reuse, RZ ;  /* 0x0000006003037219 */ /* 0x088fe200000006ff */
[----:B------:R-:W-:Y:S01]  /*14e0*/  ULOP3.LUT UR45, UR4, 0x18, URZ, 0x3c, !UPT ;  /* 0x00000018042d7892 */ /* 0x000fe2000f8e3c3f */
[----:B------:R-:W-:-:S02]  /*14f0*/  SHF.L.U32 R96, R5, R96, RZ ;  /* 0x0000006005607219 */ /* 0x000fc400000006ff */
[----:B------:R-:W-:Y:S01]  /*1500*/  LOP3.LUT R100, RZ, R3, RZ, 0x33, !PT ;  /* 0x00000003ff647212 */ /* 0x000fe200078e33ff */
[----:B-1----:R-:W-:Y:S02]  /*1510*/  IMAD R97, R6, -0x2, R97 ;  /* 0xfffffffe06617824 */ /* 0x002fe400078e0261 */
[----:B0-----:R-:W-:Y:S01]  /*1520*/  VIADD R99, R99, 0xffffffff ;  /* 0xffffffff63637836 */ /* 0x001fe20000000000 */
[----:B--2---:R-:W-:-:S07]  /*1530*/  SHF.L.U64.HI R98, R8, 0x1, R0 ;  /* 0x0000000108627819 */ /* 0x004fce0000010200 */
.L_x_162:
[----:B------:R-:W-:-:S04]  /*1540*/  SHF.L.U32 R0, R103, 0x1f, RZ ;  /* 0x0000001f67007819 */ /* 0x000fc800000006ff */
[----:B------:R-:W0:Y:S02]  /*1550*/  SYNCS.PHASECHK.TRANS64.TRYWAIT P0, [UR43+-0x8], R0 ;  /* 0xfffff800ff0075a7 */ /* 0x000e24000800016b */
[----:B01-34-:R-:W-:Y:S05]  /*1560*/  @!P0 BRA `(.L_x_15) ;  /* 0x0000006c00ac8947 */ /* 0x01bfea0003800000 */
.L_x_185:
[----:B------:R-:W-:Y:S02]  /*1570*/  ULDC UR4, c[0x0][0x28c] ;  /* 0x0000a30000047ab9 */ /* 0x000fe40000000800 */
[----:B------:R-:W-:-:S13]  /*1580*/  ISETP.LT.AND P0, PT, RZ, UR4, PT ;  /* 0x00000004ff007c0c */ /* 0x000fda000bf01270 */
[----:B------:R-:W-:Y:S05]  /*1590*/  @P0 BRA `(.L_x_16) ;  /* 0x0000000000400947 */ /* 0x000fea0003800000 */
[----:B0-----:R-:W-:Y:S01]  /*15a0*/  MOV R0, 0x0 ;  /* 0x0000000000007802 */ /* 0x001fe20000000f00 */
[----:B------:R-:W-:Y:S01]  /*15b0*/  ULDC.64 UR4, c[0x4][0x68] ;  /* 0x01001a0000047ab9 */ /* 0x000fe20000000a00 */
[----:B------:R-:W-:Y:S01]  /*15c0*/  ULDC.64 UR6, c[0x4][0x8] ;  /* 0x0100020000067ab9 */ /* 0x000fe20000000a00 */
[----:B------:R-:W-:Y:S01]  /*15d0*/  IMAD.U32 R4, RZ, RZ, UR4 ;  /* 0x00000004ff047e24 */ /* 0x000fe2000f8e00ff */
[----:B------:R0:W1:Y:S01]  /*15e0*/  LDC.64 R14, c[0x4][R0] ;  /* 0x01000000000e7b82 */ /* 0x0000620000000a00 */
[----:B------:R-:W-:Y:S01]  /*15f0*/  IMAD.U32 R5, RZ, RZ, UR5 ;  /* 0x00000005ff057e24 */ /* 0x000fe2000f8e00ff */
[----:B------:R-:W-:Y:S01]  /*1600*/  ULDC.64 UR4, c[0x4][0x70] ;  /* 0x01001c0000047ab9 */ /* 0x000fe20000000a00 */
[----:B------:R-:W-:Y:S02]  /*1610*/  IMAD.U32 R10, RZ, RZ, UR6 ;  /* 0x00000006ff0a7e24 */ /* 0x000fe4000f8e00ff */
[----:B------:R-:W-:Y:S02]  /*1620*/  IMAD.U32 R6, RZ, RZ, UR4 ;  /* 0x00000004ff067e24 */ /* 0x000fe4000f8e00ff */
[----:B------:R-:W-:-:S02]  /*1630*/  IMAD.U32 R7, RZ, RZ, UR5 ;  /* 0x00000005ff077e24 */ /* 0x000fc4000f8e00ff */
[----:B------:R-:W-:Y:S02]  /*1640*/  IMAD.U32 R11, RZ, RZ, UR7 ;  /* 0x00000007ff0b7e24 */ /* 0x000fe4000f8e00ff */
[----:B------:R-:W-:Y:S02]  /*1650*/  IMAD.MOV.U32 R8, RZ, RZ, 0x1e1 ;  /* 0x000001e1ff087424 */ /* 0x000fe400078e00ff */
[----:B------:R-:W-:Y:S02]  /*1660*/  IMAD.MOV.U32 R12, RZ, RZ, 0x1 ;  /* 0x00000001ff0c7424 */ /* 0x000fe400078e00ff */
[----:B0-----:R-:W-:-:S07]  /*1670*/  IMAD.MOV.U32 R13, RZ, RZ, RZ ;  /* 0x000000ffff0d7224 */ /* 0x001fce00078e00ff */
[----:B------:R-:W-:-:S07]  /*1680*/  LEPC R20, `(.L_x_16) ;  /* 0x000000001014794e */ /* 0x000fce0000000000 */
[----:B-1---5:R-:W-:Y:S05]  /*1690*/  CALL.ABS.NOINC R14 ;  /* 0x000000000e007343 */ /* 0x022fea0003c00000 */
.L_x_16:
[----:B------:R-:W-:-:S13]  /*16a0*/  ISETP.NE.AND P0, PT, R102, 0x3, PT ;  /* 0x000000036600780c */ /* 0x000fda0003f05270 */
[----:B------:R-:W-:Y:S05]  /*16b0*/  @!P0 BRA `(.L_x_17) ;  /* 0x0000000000048947 */ /* 0x000fea0003800000 */
[----:B------:R-:W-:Y:S01]  /*16c0*/  BPT.TRAP 0x1 ;  /* 0x000000040000795c */ /* 0x000fe20000300000 */
.L_x_17:
[----:B0-----:R-:W-:Y:S02]  /*16d0*/  IMAD.U32 R3, RZ, RZ, UR36 ;  /* 0x00000024ff037e24 */ /* 0x001fe4000f8e00ff */
[----:B------:R-:W-:-:S03]  /*16e0*/  IMAD.U32 R0, RZ, RZ, UR38 ;  /* 0x00000026ff007e24 */ /* 0x000fc6000f8e00ff */
[----:B------:R-:W-:Y:S02]  /*16f0*/  LEA R3, R3, UR40, 0x3 ;  /* 0x0000002803037c11 */ /* 0x000fe4000f8e18ff */
[----:B------:R-:W-:-:S04]  /*1700*/  SHF.L.U32 R0, R0, 0x1f, RZ ;  /* 0x0000001f00007819 */ /* 0x000fc800000006ff */
[----:B------:R0:W1:Y:S01]  /*1710*/  SYNCS.PHASECHK.TRANS64.TRYWAIT P1, [R3+URZ], R0 ;  /* 0x00000000030075a7 */ /* 0x000062000802017f */
[----:B------:R-:W-:Y:S05]  /*1720*/  @!P0 BRA `(.L_x_18) ;  /* 0x0000000000048947 */ /* 0x000fea0003800000 */
[----:B------:R-:W-:Y:S01]  /*1730*/  BPT.TRAP 0x1 ;  /* 0x000000040000795c */ /* 0x000fe20000300000 */
.L_x_18:
[----:B------:R-:W-:-:S05]  /*1740*/  IMAD.U32 R4, RZ, RZ, UR42 ;  /* 0x0000002aff047e24 */ /* 0x000fca000f8e00ff */
[----:B------:R-:W-:Y:S01]  /*1750*/  ISETP.GE.AND P2, PT, R4, 0x1, PT ;  /* 0x000000010400780c */ /* 0x000fe20003f46270 */
[----:B-1----:R-:W-:-:S12]  /*1760*/  @P1 BRA `(.L_x_19) ;  /* 0x0000000000081947 */ /* 0x002fd80003800000 */
[----:B------:R-:W1:Y:S02]  /*1770*/  SYNCS.PHASECHK.TRANS64.TRYWAIT P1, [R3+URZ], R0 ;  /* 0x00000000030075a7 */ /* 0x000e64000802017f */
[----:B-1----:R-:W-:Y:S05]  /*1780*/  @!P1 BRA `(.L_x_20) ;  /* 0x0000006c003c9947 */ /* 0x002fea0003800000 */
.L_x_19:
[----:B------:R-:W-:Y:S05]  /*1790*/  WARPSYNC.ALL ;  /* 0x0000000000007948 */ /* 0x000fea0003800000 */
[----:B------:R-:W-:Y:S01]  /*17a0*/  UIADD3 UR4, UR40, 0x180, URZ ;  /* 0x0000018028047890 */ /* 0x000fe2000fffe03f */
[----:B------:R-:W-:Y:S01]  /*17b0*/  WARPGROUP.ARRIVE ;  /* 0x00000000000079c5 */ /* 0x000fe20000000000 */
[----:B------:R-:W-:Y:S02]  /*17c0*/  UIADD3 UR5, UR40, 0x28180, URZ ;  /* 0x0002818028057890 */ /* 0x000fe4000fffe03f */
[----:B------:R-:W-:Y:S02]  /*17d0*/  USHF.R.U32.HI UR4, URZ, 0x4, UR4 ;  /* 0x000000043f047899 */ /* 0x000fe40008011604 */
[----:B------:R-:W-:-:S02]  /*17e0*/  USHF.R.U32.HI UR5, URZ, 0x4, UR5 ;  /* 0x000000043f057899 */ /* 0x000fc40008011605 */
[----:B------:R-:W-:Y:S02]  /*17f0*/  ULOP3.LUT UR4, UR4, 0x3fff, URZ, 0xc0, !UPT ;  /* 0x00003fff04047892 */ /* 0x000fe4000f8ec03f */
[----:B------:R-:W-:Y:S02]  /*1800*/  ULOP3.LUT UR5, UR5, 0x3fff, URZ, 0xc0, !UPT ;  /* 0x00003fff05057892 */ /* 0x000fe4000f8ec03f */
[----:B------:R-:W-:Y:S02]  /*1810*/  ULOP3.LUT UR4, UR4, 0x10000, URZ, 0xfc, !UPT ;  /* 0x0001000004047892 */ /* 0x000fe4000f8efc3f */
[----:B------:R-:W-:Y:S02]  /*1820*/  ULOP3.LUT UR5, UR5, 0x10000, URZ, 0xfc, !UPT ;  /* 0x0001000005057892 */ /* 0x000fe4000f8efc3f */
[----:B------:R-:W-:Y:S02]  /*1830*/  ULEA UR7, UR36, UR4, 0xb ;  /* 0x0000000424077291 */ /* 0x000fe4000f8e583f */
[----:B------:R-:W-:Y:S01]  /*1840*/  ULEA UR6, UR36, UR5, 0xc ;  /* 0x0000000524067291 */ /* 0x000fe2000f8e603f */
[----:B------:R-:W-:Y:S01]  /*1850*/  UMOV UR9, 0x40000040 ;  /* 0x4000004000097882 */ /* 0x000fe20000000000 */
[----:B------:R-:W-:-:S03]  /*1860*/  UMOV UR11, 0x40000040 ;  /* 0x40000040000b7882 */ /* 0x000fc60000000000 */
[----:B------:R-:W-:Y:S02]  /*1870*/  UMOV UR8, UR7 ;  /* 0x0000000700087c82 */ /* 0x000fe40008000000 */
[----:B------:R-:W-:Y:S02]  /*1880*/  UMOV UR10, UR6 ;  /* 0x00000006000a7c82 */ /* 0x000fe40008000000 */
[----:B------:R-:W-:Y:S01]  /*1890*/  HGMMA.64x128x8.F32.TF32 R24, gdesc[UR8], RZ, !UPT, gsb0 ;  /* 0x05e00000081879f0 */ /* 0x000fe2000c0028ff */
[----:B------:R-:W-:Y:S02]  /*18a0*/  UIADD3 UR8, UR7, 0x2, URZ ;  /* 0x0000000207087890 */ /* 0x000fe4000fffe03f */
[----:B------:R-:W-:Y:S01]  /*18b0*/  UIADD3 UR10, UR6, 0x2, URZ ;  /* 0x00000002060a7890 */ /* 0x000fe2000fffe03f */
[----:B------:R-:W-:Y:S01]  /*18c0*/  UMOV UR9, 0x40000040 ;  /* 0x4000004000097882 */ /* 0x000fe20000000000 */
[----:B------:R-:W-:Y:S01]  /*18d0*/  UMOV UR11, 0x40000040 ;  /* 0x40000040000b7882 */ /* 0x000fe20000000000 */
[----:B------:R-:W-:-:S02]  /*18e0*/  WARPGROUP.DEPBAR.LE gsb0, 0x0 ;  /* 0x00008000000079c5 */ /* 0x000fc40000010000 */
[----:B------:R-:W-:-:S06]  /*18f0*/  WARPGROUP.ARRIVE ;  /* 0x00000000000079c5 */ /* 0x000fcc0000000000 */
[----:B------:R-:W-:Y:S01]  /*1900*/  HGMMA.64x128x8.F32.TF32 R24, gdesc[UR8], R24, gsb0 ;  /* 0x05e00000081879f0 */ /* 0x000fe20008002818 */
[----:B------:R-:W-:Y:S02]  /*1910*/  UIADD3 UR8, UR7, 0x4, URZ ;  /* 0x0000000407087890 */ /* 0x000fe4000fffe03f */
[----:B------:R-:W-:Y:S01]  /*1920*/  UIADD3 UR10, UR6, 0x4, URZ ;  /* 0x00000004060a7890 */ /* 0x000fe2000fffe03f */
[----:B------:R-:W-:Y:S01]  /*1930*/  UMOV UR9, 0x40000040 ;  /* 0x4000004000097882 */ /* 0x000fe20000000000 */
[----:B------:R-:W-:Y:S01]  /*1940*/  UMOV UR11, 0x40000040 ;  /* 0x40000040000b7882 */ /* 0x000fe20000000000 */
[----:B------:R-:W-:Y:S02]  /*1950*/  WARPGROUP.DEPBAR.LE gsb0, 0x0 ;  /* 0x00008000000079c5 */ /* 0x000fe40000010000 */
        /* <DEDUP_REMOVED lines=92> */
[----:B------:R-:W-:Y:S03]  /*1f20*/  HGMMA.64x128x8.F32.TF32 R24, gdesc[UR8], R24, gsb0 ;  /* 0x05e00000081879f0 */ /* 0x000fe60008002818 */
[----:B------:R-:W-:Y:S02]  /*1f30*/  WARPGROUP.DEPBAR.LE gsb0, 0x0 ;  /* 0x00008000000079c5 */ /* 0x000fe40000010000 */
[----:B------:R-:W-:Y:S05]  /*1f40*/  @!P2 BRA `(.L_x_21) ;  /* 0x000000080060a947 */ /* 0x000fea0003800000 */
[----:B------:R-:W-:Y:S01]  /*1f50*/  UIADD3 UR7, UR36, 0x1, URZ ;  /* 0x0000000124077890 */ /* 0x000fe2000fffe03f */
[----:B01----:R-:W-:-:S03]  /*1f60*/  IMAD.U32 R0, RZ, RZ, UR42 ;  /* 0x0000002aff007e24 */ /* 0x003fc6000f8e00ff */
[----:B------:R-:W-:-:S04]  /*1f70*/  UISETP.NE.AND UP0, UPT, UR7, 0x5, UPT ;  /* 0x000000050700788c */ /* 0x000fc8000bf05270 */
[----:B------:R-:W-:Y:S02]  /*1f80*/  USEL UR6, URZ, 0x1, UP0 ;  /* 0x000000013f067887 */ /* 0x000fe40008000000 */
[----:B------:R-:W-:Y:S02]  /*1f90*/  USEL UR7, UR7, URZ, UP0 ;  /* 0x0000003f07077287 */ /* 0x000fe40008000000 */
[----:B------:R-:W-:-:S06]  /*1fa0*/  ULOP3.LUT UR6, UR38, UR6, URZ, 0x3c, !UPT ;  /* 0x0000000626067292 */ /* 0x000fcc000f8e3c3f */
[----:B------:R-:W-:Y:S01]  /*1fb0*/  IMAD.U32 R5, RZ, RZ, UR6 ;  /* 0x00000006ff057e24 */ /* 0x000fe2000f8e00ff */
[----:B------:R-:W-:-:S06]  /*1fc0*/  UMOV UR6, UR36 ;  /* 0x0000002400067c82 */ /* 0x000fcc0008000000 */
.L_x_28:
[----:B01----:R-:W-:Y:S05]  /*1fd0*/  @!P0 BRA `(.L_x_22) ;  /* 0x0000000000048947 */ /* 0x003fea0003800000 */
[----:B------:R-:W-:Y:S01]  /*1fe0*/  BPT.TRAP 0x1 ;  /* 0x000000040000795c */ /* 0x000fe20000300000 */
.L_x_22:
[----:B------:R-:W-:Y:S01]  /*1ff0*/  ULEA UR8, UR7, UR40, 0x3 ;  /* 0x0000002807087291 */ /* 0x000fe2000f8e183f */
[----:B------:R-:W-:-:S08]  /*2000*/  SHF.L.U32 R3, R5, 0x1f, RZ ;  /* 0x0000001f05037819 */ /* 0x000fd000000006ff */
[----:B------:R0:W1:Y:S01]  /*2010*/  SYNCS.PHASECHK.TRANS64.TRYWAIT P1, [UR8], R3 ;  /* 0x00000003ff0075a7 */ /* 0x0000620008020148 */
[----:B------:R-:W-:Y:S05]  /*2020*/  @!P0 BRA `(.L_x_23) ;  /* 0x0000000000048947 */ /* 0x000fea0003800000 */
[----:B------:R-:W-:Y:S01]  /*2030*/  BPT.TRAP 0x1 ;  /* 0x000000040000795c */ /* 0x000fe20000300000 */
.L_x_23:
[----:B-1----:R-:W-:Y:S05]  /*2040*/  @P1 BRA `(.L_x_24) ;  /* 0x0000000000081947 */ /* 0x002fea0003800000 */
[----:B------:R-:W1:Y:S02]  /*2050*/  SYNCS.PHASECHK.TRANS64.TRYWAIT P1, [UR8], R3 ;  /* 0x00000003ff0075a7 */ /* 0x000e640008020148 */
[----:B-1----:R-:W-:Y:S05]  /*2060*/  @!P1 BRA `(.L_x_25) ;  /* 0x0000006400189947 */ /* 0x002fea0003800000 */
.L_x_24:
[----:B------:R-:W-:Y:S01]  /*2070*/  ULEA UR12, UR7, UR5, 0xc ;  /* 0x00000005070c7291 */ /* 0x000fe2000f8e603f */
[----:B------:R-:W-:Y:S01]  /*2080*/  WARPGROUP.ARRIVE ;  /* 0x00000000000079c5 */ /* 0x000fe20000000000 */
[----:B------:R-:W-:Y:S01]  /*2090*/  ULEA UR13, UR7, UR4, 0xb ;  /* 0x00000004070d7291 */ /* 0x000fe2000f8e583f */
[----:B------:R-:W-:Y:S01]  /*20a0*/  UMOV UR11, 0x40000040 ;  /* 0x40000040000b7882 */ /* 0x000fe20000000000 */
[----:B------:R-:W-:-:S03]  /*20b0*/  UMOV UR9, 0x40000040 ;  /* 0x4000004000097882 */ /* 0x000fc60000000000 */
[----:B------:R-:W-:Y:S02]  /*20c0*/  UMOV UR10, UR12 ;  /* 0x0000000c000a7c82 */ /* 0x000fe40008000000 */
[----:B------:R-:W-:Y:S02]  /*20d0*/  UMOV UR8, UR13 ;  /* 0x0000000d00087c82 */ /* 0x000fe40008000000 */
[----:B------:R-:W-:Y:S01]  /*20e0*/  HGMMA.64x128x8.F32.TF32 R24, gdesc[UR8], R24, gsb0 ;  /* 0x05e00000081879f0 */ /* 0x000fe20008002818 */
        /* <DEDUP_REMOVED lines=107> */
[----:B------:R-:W-:Y:S01]  /*27a0*/  BPT.TRAP 0x1 ;  /* 0x000000040000795c */ /* 0x000fe20000300000 */
.L_x_26:
[----:B------:R-:W-:Y:S01]  /*27b0*/  ULEA UR8, UR6, UR40, 0x3 ;  /* 0x0000002806087291 */ /* 0x000fe2000f8e183f */
[----:B------:R-:W-:-:S03]  /*27c0*/  ISETP.GT.U32.AND P1, PT, R23, 0x1, PT ;  /* 0x000000011700780c */ /* 0x000fc60003f24070 */
[----:B------:R-:W-:-:S04]  /*27d0*/  UIADD3 UR8, UR8, 0x28, URZ ;  /* 0x0000002808087890 */ /* 0x000fc8000fffe03f */
[----:B------:R-:W-:-:S09]  /*27e0*/  UPRMT UR8, URZ, 0x654, UR8 ;  /* 0x000006543f087896 */ /* 0x000fd20008000008 */
[----:B------:R-:W-:Y:S01]  /*27f0*/  SYNCS.ARRIVE.TRANS64.RED.A1T0 RZ, [UR8], RZ ;  /* 0x000000ffffff79a7 */ /* 0x000fe20008100408 */
[----:B------:R-:W-:Y:S05]  /*2800*/  @P1 BRA `(.L_x_27) ;  /* 0x0000000000041947 */ /* 0x000fea0003800000 */
[----:B------:R-:W-:Y:S01]  /*2810*/  BPT.TRAP 0x1 ;  /* 0x000000040000795c */ /* 0x000fe20000300000 */
.L_x_27:
[----:B------:R-:W-:Y:S01]  /*2820*/  UIADD3 UR7, UR7, 0x1, URZ ;  /* 0x0000000107077890 */ /* 0x000fe2000fffe03f */
[C---:B------:R-:W-:Y:S01]  /*2830*/  ISETP.GT.AND P1, PT, R0.reuse, 0x1, PT ;  /* 0x000000010000780c */ /* 0x040fe20003f24270 */
[----:B------:R-:W-:Y:S01]  /*2840*/  UIADD3 UR6, UR6, 0x1, URZ ;  /* 0x0000000106067890 */ /* 0x000fe2000fffe03f */
[----:B------:R-:W-:Y:S01]  /*2850*/  VIADD R0, R0, 0xffffffff ;  /* 0xffffffff00007836 */ /* 0x000fe20000000000 */
[----:B------:R-:W-:Y:S02]  /*2860*/  UISETP.NE.AND UP0, UPT, UR7, 0x5, UPT ;  /* 0x000000050700788c */ /* 0x000fe4000bf05270 */
[----:B------:R-:W-:Y:S02]  /*2870*/  UISETP.NE.AND UP1, UPT, UR6, 0x5, UPT ;  /* 0x000000050600788c */ /* 0x000fe4000bf25270 */
[----:B------:R-:W-:Y:S02]  /*2880*/  USEL UR8, URZ, 0x1, UP0 ;  /* 0x000000013f087887 */ /* 0x000fe40008000000 */
[----:B------:R-:W-:-:S02]  /*2890*/  USEL UR7, UR7, URZ, UP0 ;  /* 0x0000003f07077287 */ /* 0x000fc40008000000 */
[----:B------:R-:W-:Y:S02]  /*28a0*/  USEL UR6, UR6, URZ, UP1 ;  /* 0x0000003f06067287 */ /* 0x000fe40008800000 */
[----:B------:R-:W-:Y:S01]  /*28b0*/  LOP3.LUT R5, R5, UR8, RZ, 0x3c, !PT ;  /* 0x0000000805057c12 */ /* 0x000fe2000f8e3cff */
[----:B------:R-:W-:Y:S09]  /*28c0*/  @P1 BRA `(.L_x_28) ;  /* 0xfffffff400c01947 */ /* 0x000ff2000383ffff */
.L_x_21:
[----:B01----:R-:W0:Y:S01]  /*28d0*/  LDC R0, c[0x0][0x28c] ;  /* 0x0000a300ff007b82 */ /* 0x003e220000000800 */
[----:B------:R-:W-:-:S04]  /*28e0*/  IMAD.U32 R3, RZ, RZ, UR44 ;  /* 0x0000002cff037e24 */ /* 0x000fc8000f8e00ff */
[----:B------:R1:W-:Y:S01]  /*28f0*/  SYNCS.ARRIVE.TRANS64.A1T0 RZ, [R3+UR41], RZ ;  /* 0x000000ff03ff79a7 */ /* 0x0003e20008100029 */
[----:B0-----:R-:W-:-:S13]  /*2900*/  ISETP.GE.AND P1, PT, R0, 0x1, PT ;  /* 0x000000010000780c */ /* 0x001fda0003f26270 */
[----:B-1----:R-:W-:Y:S05]  /*2910*/  @!P1 BRA `(.L_x_29) ;  /* 0x0000000000349947 */ /* 0x002fea0003800000 */
[----:B------:R-:W-:Y:S05]  /*2920*/  @!P0 BRA `(.L_x_30) ;  /* 0x0000000000048947 */ /* 0x000fea0003800000 */
[----:B------:R-:W-:Y:S01]  /*2930*/  BPT.TRAP 0x1 ;  /* 0x000000040000795c */ /* 0x000fe20000300000 */
.L_x_30:
[----:B------:R-:W-:Y:S01]  /*2940*/  UIADD3 UR6, UR36, UR42, URZ ;  /* 0x0000002a24067290 */ /* 0x000fe2000fffe03f */
[----:B------:R-:W-:-:S03]  /*2950*/  ISETP.GT.U32.AND P0, PT, R23, 0x1, PT ;  /* 0x000000011700780c */ /* 0x000fc60003f04070 */
[----:B------:R-:W-:-:S04]  /*2960*/  UIMAD.WIDE.U32 UR4, UR6, -0x33333333, URZ ;  /* 0xcccccccd060478a5 */ /* 0x000fc8000f8e003f */
[----:B------:R-:W-:-:S04]  /*2970*/  USHF.R.U32.HI UR4, URZ, 0x2, UR5 ;  /* 0x000000023f047899 */ /* 0x000fc80008011605 */
[----:B------:R-:W-:-:S04]  /*2980*/  UIMAD UR6, UR4, -0x5, UR6 ;  /* 0xfffffffb040678a4 */ /* 0x000fc8000f8e0206 */
[----:B------:R-:W-:-:S04]  /*2990*/  ULEA UR6, UR6, UR40, 0x3 ;  /* 0x0000002806067291 */ /* 0x000fc8000f8e183f */
[----:B------:R-:W-:-:S04]  /*29a0*/  UIADD3 UR6, UR6, 0x28, URZ ;  /* 0x0000002806067890 */ /* 0x000fc8000fffe03f */
[----:B------:R-:W-:-:S09]  /*29b0*/  UPRMT UR6, URZ, 0x654, UR6 ;  /* 0x000006543f067896 */ /* 0x000fd20008000006 */
[----:B------:R-:W-:Y:S01]  /*29c0*/  SYNCS.ARRIVE.TRANS64.RED.A1T0 RZ, [UR6], RZ ;  /* 0x000000ffffff79a7 */ /* 0x000fe20008100406 */
[----:B------:R-:W-:Y:S05]  /*29d0*/  @P0 BRA `(.L_x_29) ;  /* 0x0000000000040947 */ /* 0x000fea0003800000 */
[----:B------:R-:W-:Y:S01]  /*29e0*/  BPT.TRAP 0x1 ;  /* 0x000000040000795c */ /* 0x000fe20000300000 */
.L_x_29:
[----:B------:R-:W-:Y:S01]  /*29f0*/  SHF.L.U32 R0, R103, 0x1f, RZ ;  /* 0x0000001f67007819 */ /* 0x000fe200000006ff */
[----:B------:R-:W-:Y:S01]  /*2a00*/  UIADD3 UR36, UR36, UR39, URZ ;  /* 0x0000002724247290 */ /* 0x000fe2000fffe03f */
[----:B------:R-:W-:Y:S01]  /*2a10*/  SHF.R.S32.HI R9, RZ, 0x1f, R19 ;  /* 0x0000001fff097819 */ /* 0x000fe20000011413 */
[----:B------:R-:W-:Y:S01]  /*2a20*/  UISETP.GE.U32.AND UP1, UPT, UR39, 0x5, UPT ;  /* 0x000000052700788c */ /* 0x000fe2000bf26070 */
[----:B------:R-:W0:Y:S01]  /*2a30*/  SYNCS.PHASECHK.TRANS64.TRYWAIT P0, [UR43+0x8], R0 ;  /* 0x00000800ff0075a7 */ /* 0x000e22000800016b */
[----:B------:R-:W-:-:S04]  /*2a40*/  UISETP.GT.U32.AND UP0, UPT, UR36, 0x4, UPT ;  /* 0x000000042400788c */ /* 0x000fc8000bf04070 */
[----:B------:R-:W-:-:S04]  /*2a50*/  UISETP.LT.U32.AND UP0, UPT, UR39, 0x5, UP0 ;  /* 0x000000052700788c */ /* 0x000fc80008701070 */
[----:B------:R-:W-:Y:S02]  /*2a60*/  USEL UR6, URZ, 0x1, !UP0 ;  /* 0x000000013f067887 */ /* 0x000fe4000c000000 */
[----:B------:R-:W-:Y:S02]  /*2a70*/  @UP1 UIMAD.WIDE.U32 UR4, UR36, -0x33333333, URZ ;  /* 0xcccccccd240418a5 */ /* 0x000fe4000f8e003f */
[----:B------:R-:W-:Y:S02]  /*2a80*/  ULOP3.LUT UR38, UR38, UR6, URZ, 0x3c, !UPT ;  /* 0x0000000626267292 */ /* 0x000fe4000f8e3c3f */
[----:B------:R-:W-:-:S04]  /*2a90*/  @UP1 USHF.R.U32.HI UR4, URZ, 0x2, UR5 ;  /* 0x000000023f041899 */ /* 0x000fc80008011605 */
[----:B------:R-:W-:Y:S01]  /*2aa0*/  @UP1 ULOP3.LUT UR38, UR38, 0x1, UR4, 0x78, !UPT ;  /* 0x0000000126261892 */ /* 0x000fe2000f8e7804 */
[----:B0-----:R-:W-:Y:S11]  /*2ab0*/  @!P0 BRA `(.L_x_31) ;  /* 0x00000058009c8947 */ /* 0x001ff60003800000 */
.L_x_186:
[----:B------:R-:W-:Y:S01]  /*2ac0*/  ULDC.64 UR4, c[0x0][0x5d0] ;  /* 0x0001740000047ab9 */ /* 0x000fe20000000a00 */
[----:B------:R-:W-:Y:S01]  /*2ad0*/  ULDC UR6, c[0x0][0x284] ;  /* 0x0000a10000067ab9 */ /* 0x000fe20000000800 */
[----:B0-----:R-:W-:Y:S02]  /*2ae0*/  IMAD R0, R9, UR4, RZ ;  /* 0x0000000409007c24 */ /* 0x001fe4000f8e02ff */
[----:B------:R-:W-:Y:S02]  /*2af0*/  IMAD.SHL.U32 R12, R18, 0x80, RZ ;  /* 0x00000080120c7824 */ /* 0x000fe400078e00ff */
[C---:B------:R-:W-:Y:S02]  /*2b00*/  IMAD R3, R19.reuse, UR5, R0 ;  /* 0x0000000513037c24 */ /* 0x040fe4000f8e0200 */
[----:B------:R-:W-:Y:S01]  /*2b10*/  IMAD.SHL.U32 R0, R22, 0x40, RZ ;  /* 0x0000004016007824 */ /* 0x000fe200078e00ff */
[----:B------:R-:W-:Y:S01]  /*2b20*/  SHF.R.S32.HI R13, RZ, 0x1f, R12 ;  /* 0x0000001fff0d7819 */ /* 0x000fe2000001140c */
[----:B------:R-:W-:Y:S01]  /*2b30*/  IMAD.WIDE.U32 R4, R19, UR4, R92 ;  /* 0x0000000413047c25 */ /* 0x000fe2000f8e005c */
[----:B------:R-:W-:-:S02]  /*2b40*/  ULDC.64 UR4, c[0x0][0x5c8] ;  /* 0x0001720000047ab9 */ /* 0x000fc40000000a00 */
[----:B------:R-:W-:Y:S01]  /*2b50*/  ISETP.GE.AND P0, PT, R0, UR6, PT ;  /* 0x0000000600007c0c */ /* 0x000fe2000bf06270 */
[----:B------:R-:W-:Y:S01]  /*2b60*/  ULDC UR6, c[0x0][0x288] ;  /* 0x0000a20000067ab9 */ /* 0x000fe20000000800 */
[----:B------:R-:W-:Y:S01]  /*2b70*/  IADD3 R4, P1, R12, R4, RZ ;  /* 0x000000040c047210 */ /* 0x000fe20007f3e0ff */
[----:B------:R-:W-:Y:S01]  /*2b80*/  IMAD.WIDE R20, R22, 0x40, R90 ;  /* 0x0000004016147825 */ /* 0x000fe200078e025a */
[----:B------:R-:W-:Y:S02]  /*2b90*/  ISETP.GE.OR P0, PT, R12, UR6, P0 ;  /* 0x000000060c007c0c */ /* 0x000fe40008706670 */
[----:B------:R-:W-:Y:S01]  /*2ba0*/  IADD3.X R5, R13, R5, R3, P1, !PT ;  /* 0x000000050d057210 */ /* 0x000fe20000ffe403 */
[----:B------:R-:W-:-:S04]  /*2bb0*/  IMAD R7, R21, UR4, RZ ;  /* 0x0000000415077c24 */ /* 0x000fc8000f8e02ff */
[C---:B------:R-:W-:Y:S02]  /*2bc0*/  IMAD R7, R20.reuse, UR5, R7 ;  /* 0x0000000514077c24 */ /* 0x040fe4000f8e0207 */
[----:B------:R-:W-:-:S04]  /*2bd0*/  IMAD.WIDE.U32 R104, R20, UR4, R4 ;  /* 0x0000000414687c25 */ /* 0x000fc8000f8e0004 */
[----:B------:R-:W-:Y:S05]  /*2be0*/  @P0 BRA `(.L_x_32) ;  /* 0x0000003c00d80947 */ /* 0x000fea0003800000 */
[----:B-----5:R-:W-:Y:S01]  /*2bf0*/  FSETP.NEU.AND P1, PT, R89, RZ, PT ;  /* 0x000000ff5900720b */ /* 0x020fe20003f2d000 */
[----:B------:R-:W-:Y:S01]  /*2c00*/  IMAD.IADD R3, R97, 0x1, -R12 ;  /* 0x0000000161037824 */ /* 0x000fe200078e0a0c */
[----:B------:R-:W-:Y:S01]  /*2c10*/  BSSY B0, `(.L_x_32) ;  /* 0x00003f3000007945 */ /* 0x000fe20003800000 */
[----:B------:R-:W-:Y:S02]  /*2c20*/  IMAD.IADD R0, R101, 0x1, -R0 ;  /* 0x0000000165007824 */ /* 0x000fe400078e0a00 */
[----:B------:R-:W-:Y:S01]  /*2c30*/  IMAD.IADD R113, R105, 0x1, R7 ;  /* 0x0000000169717824 */ /* 0x000fe200078e0207 */
[----:B------:R-:W-:-:S04]  /*2c40*/  ISETP.GT.AND P0, PT, R3, RZ, PT ;  /* 0x000000ff0300720c */ /* 0x000fc80003f04270 */
[----:B------:R-:W-:-:S03]  /*2c50*/  ISETP.GT.AND P2, PT, R0, RZ, P0 ;  /* 0x000000ff0000720c */ /* 0x000fc60000744270 */
[----:B------:R-:W-:Y:S10]  /*2c60*/  @!P1 BRA `(.L_x_33) ;  /* 0x0000002c001c9947 */ /* 0x000ff40003800000 */
[----:B------:R-:W0:Y:S01]  /*2c70*/  LDC.64 R106, c[0x0][0x5b8] ;  /* 0x00016e00ff6a7b82 */ /* 0x000e220000000a00 */
[----:B------:R-:W-:-:S07]  /*2c80*/  ULDC.64 UR4, c[0x0][0x5c0] ;  /* 0x0001700000047ab9 */ /* 0x000fce0000000a00 */
[----:B------:R-:W1:Y:S08]  /*2c90*/  LDC.64 R108, c[0x0][0x5b0] ;  /* 0x00016c00ff6c7b82 */ /* 0x000e700000000a00 */
[----:B------:R-:W2:Y:S01]  /*2ca0*/  LDC.64 R110, c[0x0][0x5a8] ;  /* 0x00016a00ff6e7b82 */ /* 0x000ea20000000a00 */
[-C--:B0-----:R-:W-:Y:S02]  /*2cb0*/  IMAD R6, R9, R106.reuse, RZ ;  /* 0x0000006a09067224 */ /* 0x081fe400078e02ff */
[----:B------:R-:W-:-:S04]  /*2cc0*/  IMAD.WIDE.U32 R4, R19, R106, R92 ;  /* 0x0000006a13047225 */ /* 0x000fc800078e005c */
[----:B------:R-:W-:Y:S01]  /*2cd0*/  IMAD R105, R19, R107, R6 ;  /* 0x0000006b13697224 */ /* 0x000fe200078e0206 */
[----:B------:R-:W-:Y:S01]  /*2ce0*/  IADD3 R6, P1, R12, R4, RZ ;  /* 0x000000040c067210 */ /* 0x000fe20007f3e0ff */
[----:B-1----:R-:W-:-:S03]  /*2cf0*/  IMAD R4, R21, R108, RZ ;  /* 0x0000006c15047224 */ /* 0x002fc600078e02ff */
[----:B------:R-:W-:Y:S01]  /*2d00*/  IADD3.X R7, R13, R5, R105, P1, !PT ;  /* 0x000000050d077210 */ /* 0x000fe20000ffe469 */
[C---:B------:R-:W-:Y:S02]  /*2d10*/  IMAD R21, R20.reuse, R109, R4 ;  /* 0x0000006d14157224 */ /* 0x040fe400078e0204 */
[----:B------:R-:W-:-:S04]  /*2d20*/  IMAD.WIDE.U32 R4, R20, R108, R6 ;  /* 0x0000006c14047225 */ /* 0x000fc800078e0006 */
[----:B------:R-:W-:Y:S01]  /*2d30*/  IMAD.IADD R5, R5, 0x1, R21 ;  /* 0x0000000105057824 */ /* 0x000fe200078e0215 */
[----:B--2---:R-:W-:-:S04]  /*2d40*/  LEA R10, P1, R4, R110, 0x2 ;  /* 0x0000006e040a7211 */ /* 0x004fc800078210ff */
[----:B------:R-:W-:-:S05]  /*2d50*/  LEA.HI.X R11, R4, R111, R5, 0x2, P1 ;  /* 0x0000006f040b7211 */ /* 0x000fca00008f1405 */
[----:B------:R0:W2:Y:S01]  /*2d60*/  @P2 LDG.E.LTC128B R18, desc[UR46][R10.64] ;  /* 0x0000002e0a122981 */ /* 0x0000a2000c1e1920 */
[----:B------:R-:W-:Y:S01]  /*2d70*/  IMAD.WIDE.U32 R4, R20, R108, R12 ;  /* 0x0000006c14047225 */ /* 0x000fe200078e000c */
[----:B------:R-:W-:Y:S01]  /*2d80*/  LEA R8, P3, R104, UR4, 0x2 ;  /* 0x0000000468087c11 */ /* 0x000fe2000f8610ff */
[----:B------:R-:W-:Y:S01]  /*2d90*/  BSSY B1, `(.L_x_34) ;  /* 0x0000014000017945 */ /* 0x000fe20003800000 */
[----:B------:R-:W-:Y:S02]  /*2da0*/  IADD3 R14, P1, R92, R4, RZ ;  /* 0x000000045c0e7210 */ /* 0x000fe40007f3e0ff */
[----:B------:R-:W-:Y:S02]  /*2db0*/  LEA.HI.X R9, R104, UR5, R113, 0x2, P3 ;  /* 0x0000000568097c11 */ /* 0x000fe400098f1471 */
[----:B------:R-:W-:Y:S01]  /*2dc0*/  IADD3.X R15, R93, R21, R5, P1, !PT ;  /* 0x000000155d0f7210 */ /* 0x000fe20000ffe405 */
[----:B0-----:R-:W-:Y:S01]  /*2dd0*/  IMAD.SHL.U32 R10, R108, 0x8, RZ ;  /* 0x000000086c0a7824 */ /* 0x001fe200078e00ff */
[----:B------:R-:W-:-:S02]  /*2de0*/  ISETP.GT.AND P1, PT, R3, 0x1, PT ;  /* 0x000000010300780c */ /* 0x000fc40003f24270 */
[----:B------:R-:W-:Y:S01]  /*2df0*/  SHF.L.U64.HI R11, R108, 0x3, R109 ;  /* 0x000000036c0b7819 */ /* 0x000fe2000001026d */
[----:B------:R-:W-:Y:S01]  /*2e00*/  IMAD.WIDE.U32 R14, R19, R106, R14 ;  /* 0x0000006a130e7225 */ /* 0x000fe200078e000e */
[----:B------:R-:W-:-:S03]  /*2e10*/  ISETP.GT.AND P3, PT, R0, RZ, P1 ;  /* 0x000000ff0000720c */ /* 0x000fc60000f64270 */
[----:B------:R-:W-:Y:S01]  /*2e20*/  IMAD.WIDE.U32 R10, R20, R108, R10 ;  /* 0x0000006c140a7225 */ /* 0x000fe200078e000a */
[----:B--2---:R-:W-:-:S05]  /*2e30*/  LOP3.LUT R4, R18, 0xffffe000, RZ, 0xc0, !PT ;  /* 0xffffe00012047812 */ /* 0x004fca00078ec0ff */
[----:B------:R-:W-:Y:S01]  /*2e40*/  FMUL R5, R4, R89 ;  /* 0x0000005904057220 */ /* 0x000fe20000400000 */
[----:B------:R-:W-:-:S03]  /*2e50*/  LEA R4, P4, R14, R110, 0x2 ;  /* 0x0000006e0e047211 */ /* 0x000fc600078810ff */
[----:B------:R-:W-:Y:S01]  /*2e60*/  FFMA R107, R24, R88, R5 ;  /* 0x00000058186b7223 */ /* 0x000fe20000000005 */
[----:B------:R-:W-:-:S04]  /*2e70*/  IMAD.IADD R5, R105, 0x1, R15 ;  /* 0x0000000169057824 */ /* 0x000fc800078e020f */
[----:B------:R-:W-:Y:S02]  /*2e80*/  F2FP.TF32.F32.PACK_B R107, R107 ;  /* 0x0000006bff6b723e */ /* 0x000fe400024050ff */
[----:B------:R-:W-:-:S03]  /*2e90*/  LEA.HI.X R5, R14, R111, R5, 0x2, P4 ;  /* 0x0000006f0e057211 */ /* 0x000fc600020f1405 */
[----:B------:R0:W-:Y:S01]  /*2ea0*/  @P2 STG.E desc[UR46][R8.64], R107 ;  /* 0x0000006b08002986 */ /* 0x0001e2000c10192e */
[----:B------:R-:W-:Y:S05]  /*2eb0*/  @!P3 BRA `(.L_x_35) ;  /* 0x000000000004b947 */ /* 0x000fea0003800000 */
[----:B------:R1:W5:Y:S02]  /*2ec0*/  LDG.E.LTC128B R18, desc[UR46][R4.64+0x4] ;  /* 0x0000042e04127981 */ /* 0x000364000c1e1920 */
.L_x_35:
[----:B------:R-:W-:Y:S05]  /*2ed0*/  BSYNC B1 ;  /* 0x0000000000017941 */ /* 0x000fea0003800000 */
.L_x_34:
[----:B-----5:R-:W-:Y:S01]  /*2ee0*/  LOP3.LUT R14, R18, 0xffffe000, RZ, 0xc0, !PT ;  /* 0xffffe000120e7812 */ /* 0x020fe200078ec0ff */
[----:B------:R-:W-:Y:S01]  /*2ef0*/  IMAD.IADD R21, R21, 0x1, R11 ;  /* 0x0000000115157824 */ /* 0x000fe200078e020b */
[----:B------:R-:W-:Y:S02]  /*2f00*/  IADD3 R6, P2, R6, R10, RZ ;  /* 0x0000000a06067210 */ /* 0x000fe40007f5e0ff */
[----:B------:R-:W-:Y:S01]  /*2f10*/  ISETP.GT.AND P0, PT, R0, 0x8, P0 ;  /* 0x000000080000780c */ /* 0x000fe20000704270 */
[----:B------:R-:W-:Y:S02]  /*2f20*/  FMUL R14, R14, R89 ;  /* 0x000000590e0e7220 */ /* 0x000fe40000400000 */
[----:B------:R-:W-:Y:S02]  /*2f30*/  IMAD.X R7, R21, 0x1, R7, P2 ;  /* 0x0000000115077824 */ /* 0x000fe400010e0607 */
[----:B------:R-:W-:Y:S01]  /*2f40*/  FFMA R25, R25, R88, R14 ;  /* 0x0000005819197223 */ /* 0x000fe2000000000e */
[----:B------:R-:W-:-:S04]  /*2f50*/  LEA R14, P2, R6, R110, 0x2 ;  /* 0x0000006e060e7211 */ /* 0x000fc800078410ff */
[----:B------:R-:W-:Y:S01]  /*2f60*/  LEA.HI.X R15, R6, R111, R7, 0x2, P2 ;  /* 0x0000006f060f7211 */ /* 0x000fe200010f1407 */
[----:B------:R-:W-:Y:S01]  /*2f70*/  @P3 IMAD.MOV.U32 R6, RZ, RZ, R8 ;  /* 0x000000ffff063224 */ /* 0x000fe200078e0008 */
[----:B------:R-:W-:Y:S01]  /*2f80*/  F2FP.TF32.F32.PACK_B R25, R25 ;  /* 0x00000019ff19723e */ /* 0x000fe200024050ff */
[----:B------:R-:W-:-:S05]  /*2f90*/  @P3 IMAD.MOV.U32 R7, RZ, RZ, R9 ;  /* 0x000000ffff073224 */ /* 0x000fca00078e0009 */
[----:B------:R2:W-:Y:S04]  /*2fa0*/  @P3 STG.E desc[UR46][R6.64+0x4], R25 ;  /* 0x0000041906003986 */ /* 0x0005e8000c10192e */
[----:B------:R-:W3:Y:S01]  /*2fb0*/  @P0 LDG.E.LTC128B R18, desc[UR46][R14.64] ;  /* 0x0000002e0e120981 */ /* 0x000ee2000c1e1920 */
[----:B------:R-:W-:Y:S01]  /*2fc0*/  IADD3 R12, P2, P3, R92, R10, R12 ;  /* 0x0000000a5c0c7210 */ /* 0x000fe20007b5e00c */
[----:B------:R-:W-:Y:S01]  /*2fd0*/  BSSY B1, `(.L_x_36) ;  /* 0x0000011000017945 */ /* 0x000fe20003800000 */
[----:B------:R-:W-:Y:S02]  /*2fe0*/  ISETP.GT.AND P1, PT, R0, 0x8, P1 ;  /* 0x000000080000780c */ /* 0x000fe40000f24270 */
[----:B------:R-:W-:-:S03]  /*2ff0*/  IADD3.X R13, R93, R21, R13, P2, P3 ;  /* 0x000000155d0d7210 */ /* 0x000fc600017e640d */
[----:B------:R-:W-:Y:S01]  /*3000*/  IMAD.WIDE.U32 R12, R19, R106, R12 ;  /* 0x0000006a130c7225 */ /* 0x000fe200078e000c */
[----:B------:R-:W-:-:S03]  /*3010*/  SHF.L.U64.HI R19, R94, 0x2, R95 ;  /* 0x000000025e137819 */ /* 0x000fc6000001025f */
[----:B------:R-:W-:Y:S01]  /*3020*/  IMAD.IADD R13, R105, 0x1, R13 ;  /* 0x00000001690d7824 */ /* 0x000fe200078e020d */
[----:B--2---:R-:W-:-:S04]  /*3030*/  LEA R6, P3, R12, R110, 0x2 ;  /* 0x0000006e0c067211 */ /* 0x004fc800078610ff */
[----:B------:R-:W-:Y:S02]  /*3040*/  LEA.HI.X R7, R12, R111, R13, 0x2, P3 ;  /* 0x0000006f0c077211 */ /* 0x000fe400018f140d */
[----:B---3--:R-:W-:-:S05]  /*3050*/  LOP3.LUT R10, R18, 0xffffe000, RZ, 0xc0, !PT ;  /* 0xffffe000120a7812 */ /* 0x008fca00078ec0ff */
[----:B------:R-:W-:Y:S01]  /*3060*/  FMUL R11, R10, R89 ;  /* 0x000000590a0b7220 */ /* 0x000fe20000400000 */
[----:B------:R-:W-:-:S03]  /*3070*/  LEA R10, P2, R94, R8, 0x2 ;  /* 0x000000085e0a7211 */ /* 0x000fc600078410ff */
[----:B------:R-:W-:Y:S02]  /*3080*/  FFMA R21, R26, R88, R11 ;  /* 0x000000581a157223 */ /* 0x000fe4000000000b */
[----:B------:R-:W-:-:S03]  /*3090*/  IMAD.X R11, R19, 0x1, R9, P2 ;  /* 0x00000001130b7824 */ /* 0x000fc600010e0609 */
[----:B------:R-:W-:-:S05]  /*30a0*/  F2FP.TF32.F32.PACK_B R21, R21 ;  /* 0x00000015ff15723e */ /* 0x000fca00024050ff */
[----:B------:R2:W-:Y:S01]  /*30b0*/  @P0 STG.E desc[UR46][R10.64], R21 ;  /* 0x000000150a000986 */ /* 0x0005e2000c10192e */
[----:B------:R-:W-:Y:S05]  /*30c0*/  @!P1 BRA `(.L_x_37) ;  /* 0x0000000000049947 */ /* 0x000fea0003800000 */
[----:B------:R3:W5:Y:S02]  /*30d0*/  LDG.E.LTC128B R18, desc[UR46][R6.64+0x4] ;  /* 0x0000042e06127981 */ /* 0x000764000c1e1920 */
.L_x_37:
[----:B------:R-:W-:Y:S05]  /*30e0*/  BSYNC B1 ;  /* 0x0000000000017941 */ /* 0x000fea0003800000 */
.L_x_36:
[----:B-----5:R-:W-:Y:S01]  /*30f0*/  LOP3.LUT R12, R18, 0xffffe000, RZ, 0xc0, !PT ;  /* 0xffffe000120c7812 */ /* 0x020fe200078ec0ff */
[----:B------:R-:W-:Y:S01]  /*3100*/  BSSY B1, `(.L_x_38) ;  /* 0x0000009000017945 */ /* 0x000fe20003800000 */
[----:B------:R-:W-:-:S03]  /*3110*/  ISETP.GT.AND P0, PT, R3, 0x8, PT ;  /* 0x000000080300780c */ /* 0x000fc60003f04270 */
[----:B------:R-:W-:Y:S01]  /*3120*/  FMUL R12, R12, R89 ;  /* 0x000000590c0c7220 */ /* 0x000fe20000400000 */
[----:B------:R-:W-:-:S03]  /*3130*/  ISETP.GT.AND P2, PT, R0, RZ, P0 ;  /* 0x000000ff0000720c */ /* 0x000fc60000744270 */
[----:B------:R-:W-:-:S05]  /*3140*/  FFMA R27, R27, R88, R12 ;  /* 0x000000581b1b7223 */ /* 0x000fca000000000c */
[----:B------:R-:W-:-:S05]  /*3150*/  F2FP.TF32.F32.PACK_B R27, R27 ;  /* 0x0000001bff1b723e */ /* 0x000fca00024050ff */
[----:B------:R4:W-:Y:S01]  /*3160*/  @P1 STG.E desc[UR46][R10.64+0x4], R27 ;  /* 0x0000041b0a001986 */ /* 0x0009e2000c10192e */
[----:B------:R-:W-:Y:S05]  /*3170*/  @!P2 BRA `(.L_x_39) ;  /* 0x000000000004a947 */ /* 0x000fea0003800000 */
[----:B------:R0:W5:Y:S02]  /*3180*/  LDG.E.LTC128B R18, desc[UR46][R4.64+0x20] ;  /* 0x0000202e04127981 */ /* 0x000164000c1e1920 */
.L_x_39:
[----:B------:R-:W-:Y:S05]  /*3190*/  BSYNC B1 ;  /* 0x0000000000017941 */ /* 0x000fea0003800000 */
.L_x_38:
        /* <DEDUP_REMOVED lines=10> */
.L_x_41:
[----:B------:R-:W-:Y:S05]  /*3240*/  BSYNC B1 ;  /* 0x0000000000017941 */ /* 0x000fea0003800000 */
.L_x_40:
[----:B-----5:R-:W-:Y:S01]  /*3250*/  LOP3.LUT R12, R18, 0xffffe000, RZ, 0xc0, !PT ;  /* 0xffffe000120c7812 */ /* 0x020fe200078ec0ff */
[----:B------:R-:W-:Y:S01]  /*3260*/  BSSY B1, `(.L_x_42) ;  /* 0x0000008000017945 */ /* 0x000fe20003800000 */
[----:B------:R-:W-:-:S03]  /*3270*/  ISETP.GT.AND P0, PT, R0, 0x8, P0 ;  /* 0x000000080000780c */ /* 0x000fc60000704270 */
[----:B------:R-:W-:-:S04]  /*3280*/  FMUL R12, R12, R89 ;  /* 0x000000590c0c7220 */ /* 0x000fc80000400000 */
[----:B------:R-:W-:-:S05]  /*3290*/  FFMA R29, R29, R88, R12 ;  /* 0x000000581d1d7223 */ /* 0x000fca000000000c */
[----:B------:R-:W-:-:S05]  /*32a0*/  F2FP.TF32.F32.PACK_B R29, R29 ;  /* 0x0000001dff1d723e */ /* 0x000fca00024050ff */
[----:B------:R0:W-:Y:S01]  /*32b0*/  @P3 STG.E desc[UR46][R8.64+0x24], R29 ;  /* 0x0000241d08003986 */ /* 0x0001e2000c10192e */
[----:B------:R-:W-:Y:S05]  /*32c0*/  @!P0 BRA `(.L_x_43) ;  /* 0x0000000000048947 */ /* 0x000fea0003800000 */
[----:B------:R0:W5:Y:S02]  /*32d0*/  LDG.E.LTC128B R18, desc[UR46][R6.64+0x20] ;  /* 0x0000202e06127981 */ /* 0x000164000c1e1920 */
.L_x_43:
[----:B------:R-:W-:Y:S05]  /*32e0*/  BSYNC B1 ;  /* 0x0000000000017941 */ /* 0x000fea0003800000 */
.L_x_42:
[----:B-----5:R-:W-:Y:S01]  /*32f0*/  LOP3.LUT R12, R18, 0xffffe000, RZ, 0xc0, !PT ;  /* 0xffffe000120c7812 */ /* 0x020fe200078ec0ff */
[----:B------:R-:W-:Y:S01]  /*3300*/  BSSY B1, `(.L_x_44) ;  /* 0x0000008000017945 */ /* 0x000fe20003800000 */
[----:B------:R-:W-:-:S03]  /*3310*/  ISETP.GT.AND P1, PT, R0, 0x8, P1 ;  /* 0x000000080000780c */ /* 0x000fc60000f24270 */
[----:B0-----:R-:W-:-:S04]  /*3320*/  FMUL R13, R12, R89 ;  /* 0x000000590c0d7220 */ /* 0x001fc80000400000 */
[----:B------:R-:W-:-:S05]  /*3330*/  FFMA R13, R30, R88, R13 ;  /* 0x000000581e0d7223 */ /* 0x000fca000000000d */
[----:B------:R-:W-:-:S05]  /*3340*/  F2FP.TF32.F32.PACK_B R13, R13 ;  /* 0x0000000dff0d723e */ /* 0x000fca00024050ff */
[----:B------:R0:W-:Y:S01]  /*3350*/  @P0 STG.E desc[UR46][R10.64+0x20], R13 ;  /* 0x0000200d0a000986 */ /* 0x0001e2000c10192e */
[----:B------:R-:W-:Y:S05]  /*3360*/  @!P1 BRA `(.L_x_45) ;  /* 0x0000000000049947 */ /* 0x000fea0003800000 */
[----:B------:R0:W5:Y:S02]  /*3370*/  LDG.E.LTC128B R18, desc[UR46][R6.64+0x24] ;  /* 0x0000242e06127981 */ /* 0x000164000c1e1920 */
.L_x_45:
[----:B------:R-:W-:Y:S05]  /*3380*/  BSYNC B1 ;  /* 0x0000000000017941 */ /* 0x000fea0003800000 */
.L_x_44:
        /* <DEDUP_REMOVED lines=10> */
.L_x_47:
[----:B------:R-:W-:Y:S05]  /*3430*/  BSYNC B1 ;  /* 0x0000000000017941 */ /* 0x000fea0003800000 */
.L_x_46:
[----:B-----5:R-:W-:Y:S01]  /*3440*/  LOP3.LUT R12, R18, 0xffffe000, RZ, 0xc0, !PT ;  /* 0xffffe000120c7812 */ /* 0x020fe200078ec0ff */
[----:B------:R-:W-:Y:S01]  /*3450*/  BSSY B1, `(.L_x_48) ;  /* 0x0000009000017945 */ /* 0x000fe20003800000 */
[----:B------:R-:W-:-:S03]  /*3460*/  ISETP.GT.AND P1, PT, R3, 0x11, PT ;  /* 0x000000110300780c */ /* 0x000fc60003f24270 */
[----:B0-----:R-:W-:Y:S01]  /*3470*/  FMUL R13, R12, R89 ;  /* 0x000000590c0d7220 */ /* 0x001fe20000400000 */
[----:B------:R-:W-:-:S03]  /*3480*/  ISETP.GT.AND P3, PT, R0, RZ, P1 ;  /* 0x000000ff0000720c */ /* 0x000fc60000f64270 */
[----:B------:R-:W-:-:S05]  /*3490*/  FFMA R13, R32, R88, R13 ;  /* 0x00000058200d7223 */ /* 0x000fca000000000d */
[----:B------:R-:W-:-:S05]  /*34a0*/  F2FP.TF32.F32.PACK_B R13, R13 ;  /* 0x0000000dff0d723e */ /* 0x000fca00024050ff */
[----:B------:R0:W-:Y:S01]  /*34b0*/  @P2 STG.E desc[UR46][R8.64+0x40], R13 ;  /* 0x0000400d08002986 */ /* 0x0001e2000c10192e */
[----:B------:R-:W-:Y:S05]  /*34c0*/  @!P3 BRA `(.L_x_49) ;  /* 0x000000000004b947 */ /* 0x000fea0003800000 */
[----:B------:R0:W5:Y:S02]  /*34d0*/  LDG.E.LTC128B R18, desc[UR46][R4.64+0x44] ;  /* 0x0000442e04127981 */ /* 0x000164000c1e1920 */
.L_x_49:
[----:B------:R-:W-:Y:S05]  /*34e0*/  BSYNC B1 ;  /* 0x0000000000017941 */ /* 0x000fea0003800000 */
.L_x_48:
        /* <DEDUP_REMOVED lines=9> */
.L_x_51:
[----:B------:R-:W-:Y:S05]  /*3580*/  BSYNC B1 ;  /* 0x0000000000017941 */ /* 0x000fea0003800000 */
.L_x_50:
        /* <DEDUP_REMOVED lines=9> */
.L_x_53:
[----:B------:R-:W-:Y:S05]  /*3620*/  BSYNC B1 ;  /* 0x0000000000017941 */ /* 0x000fea0003800000 */
.L_x_52:
        /* <DEDUP_REMOVED lines=10> */
.L_x_55:
[----:B------:R-:W-:Y:S05]  /*36d0*/  BSYNC B1 ;  /* 0x0000000000017941 */ /* 0x000fea0003800000 */
.L_x_54:
        /* <DEDUP_REMOVED lines=10> */
.L_x_57:
[----:B------:R-:W-:Y:S05]  /*3780*/  BSYNC B1 ;  /* 0x0000000000017941 */ /* 0x000fea0003800000 */
.L_x_56:
        /* <DEDUP_REMOVED lines=9> */
.L_x_59:
[----:B------:R-:W-:Y:S05]  /*3820*/  BSYNC B1 ;  /* 0x0000000000017941 */ /* 0x000fea0003800000 */
.L_x_58:
        /* <DEDUP_REMOVED lines=9> */
.L_x_61:
[----:B------:R-:W-:Y:S05]  /*38c0*/  BSYNC B1 ;  /* 0x0000000000017941 */ /* 0x000fea0003800000 */
.L_x_60:
        /* <DEDUP_REMOVED lines=10> */
.L_x_63:
[----:B------:R-:W-:Y:S05]  /*3970*/  BSYNC B1 ;  /* 0x0000000000017941 */ /* 0x000fea0003800000 */
.L_x_62:
        /* <DEDUP_REMOVED lines=10> */
.L_x_65:
[----:B------:R-:W-:Y:S05]  /*3a20*/  BSYNC B1 ;  /* 0x0000000000017941 */ /* 0x000fea0003800000 */
.L_x_64:
        /* <DEDUP_REMOVED lines=9> */
.L_x_67:
[----:B------:R-:W-:Y:S05]  /*3ac0*/  BSYNC B1 ;  /* 0x0000000000017941 */ /* 0x000fea0003800000 */
.L_x_66:
        /* <DEDUP_REMOVED lines=9> */
.L_x_69:
[----:B------:R-:W-:Y:S05]  /*3b60*/  BSYNC B1 ;  /* 0x0000000000017941 */ /* 0x000fea0003800000 */
.L_x_68:
        /* <DEDUP_REMOVED lines=10> */
.L_x_71:
[----:B------:R-:W-:Y:S05]  /*3c10*/  BSYNC B1 ;  /* 0x0000000000017941 */ /* 0x000fea0003800000 */
.L_x_70:
        /* <DEDUP_REMOVED lines=10> */
.L_x_73:
[----:B------:R-:W-:Y:S05]  /*3cc0*/  BSYNC B1 ;  /* 0x0000000000017941 */ /* 0x000fea0003800000 */
.L_x_72:
        /* <DEDUP_REMOVED lines=9> */
.L_x_75:
[----:B------:R-:W-:Y:S05]  /*3d60*/  BSYNC B1 ;  /* 0x0000000000017941 */ /* 0x000fea0003800000 */
.L_x_74:
        /* <DEDUP_REMOVED lines=9> */
.L_x_77:
[----:B------:R-:W-:Y:S05]  /*3e00*/  BSYNC B1 ;  /* 0x0000000000017941 */ /* 0x000fea0003800000 */
.L_x_76:
        /* <DEDUP_REMOVED lines=10> */
.L_x_79:
[----:B------:R-:W-:Y:S05]  /*3eb0*/  BSYNC B1 ;  /* 0x0000000000017941 */ /* 0x000fea0003800000 */
.L_x_78:
        /* <DEDUP_REMOVED lines=10> */
.L_x_81:
[----:B------:R-:W-:Y:S05]  /*3f60*/  BSYNC B1 ;  /* 0x0000000000017941 */ /* 0x000fea0003800000 */
.L_x_80:
        /* <DEDUP_REMOVED lines=9> */
.L_x_83:
[----:B------:R-:W-:Y:S05]  /*4000*/  BSYNC B1 ;  /* 0x0000000000017941 */ /* 0x000fea0003800000 */
.L_x_82:
        /* <DEDUP_REMOVED lines=9> */
.L_x_85:
[----:B------:R-:W-:Y:S05]  /*40a0*/  BSYNC B1 ;  /* 0x0000000000017941 */ /* 0x000fea0003800000 */
.L_x_84:
        /* <DEDUP_REMOVED lines=10> */
.L_x_87:
[----:B------:R-:W-:Y:S05]  /*4150*/  BSYNC B1 ;  /* 0x0000000000017941 */ /* 0x000fea0003800000 */
.L_x_86:
        /* <DEDUP_REMOVED lines=10> */
.L_x_89:
[----:B------:R-:W-:Y:S05]  /*4200*/  BSYNC B1 ;  /* 0x0000000000017941 */ /* 0x000fea0003800000 */
.L_x_88:
        /* <DEDUP_REMOVED lines=9> */
.L_x_91:
[----:B------:R-:W-:Y:S05]  /*42a0*/  BSYNC B1 ;  /* 0x0000000000017941 */ /* 0x000fea0003800000 */
.L_x_90:
        /* <DEDUP_REMOVED lines=9> */
.L_x_93:
[----:B------:R-:W-:Y:S05]  /*4340*/  BSYNC B1 ;  /* 0x0000000000017941 */ /* 0x000fea0003800000 */
.L_x_92:
        /* <DEDUP_REMOVED lines=10> */
.L_x_95:
[----:B------:R-:W-:Y:S05]  /*43f0*/  BSYNC B1 ;  /* 0x0000000000017941 */ /* 0x000fea0003800000 */
.L_x_94:
        /* <DEDUP_REMOVED lines=10> */
.L_x_97:
[----:B------:R-:W-:Y:S05]  /*44a0*/  BSYNC B1 ;  /* 0x0000000000017941 */ /* 0x000fea0003800000 */
.L_x_96:
        /* <DEDUP_REMOVED lines=9> */
.L_x_99:
[----:B------:R-:W-:Y:S05]  /*4540*/  BSYNC B1 ;  /* 0x0000000000017941 */ /* 0x000fea0003800000 */
.L_x_98:
        /* <DEDUP_REMOVED lines=9> */
.L_x_101:
[----:B------:R-:W-:Y:S05]  /*45e0*/  BSYNC B1 ;  /* 0x0000000000017941 */ /* 0x000fea0003800000 */
.L_x_100:
        /* <DEDUP_REMOVED lines=10> */
.L_x_103:
[----:B------:R-:W-:Y:S05]  /*4690*/  BSYNC B1 ;  /* 0x0000000000017941 */ /* 0x000fea0003800000 */
.L_x_102:
        /* <DEDUP_REMOVED lines=10> */
.L_x_105:
[----:B------:R-:W-:Y:S05]  /*4740*/  BSYNC B1 ;  /* 0x0000000000017941 */ /* 0x000fea0003800000 */
.L_x_104:
        /* <DEDUP_REMOVED lines=9> */
.L_x_107:
[----:B------:R-:W-:Y:S05]  /*47e0*/  BSYNC B1 ;  /* 0x0000000000017941 */ /* 0x000fea0003800000 */
.L_x_106:
        /* <DEDUP_REMOVED lines=9> */
.L_x_109:
[----:B------:R-:W-:Y:S05]  /*4880*/  BSYNC B1 ;  /* 0x0000000000017941 */ /* 0x000fea0003800000 */
.L_x_108:
        /* <DEDUP_REMOVED lines=10> */
.L_x_111:
[----:B------:R-:W-:Y:S05]  /*4930*/  BSYNC B1 ;  /* 0x0000000000017941 */ /* 0x000fea0003800000 */
.L_x_110:
        /* <DEDUP_REMOVED lines=10> */
.L_x_113:
[----:B------:R-:W-:Y:S05]  /*49e0*/  BSYNC B1 ;  /* 0x0000000000017941 */ /* 0x000fea0003800000 */
.L_x_112:
        /* <DEDUP_REMOVED lines=9> */
.L_x_115:
[----:B------:R-:W-:Y:S05]  /*4a80*/  BSYNC B1 ;  /* 0x0000000000017941 */ /* 0x000fea0003800000 */
.L_x_114:
        /* <DEDUP_REMOVED lines=9> */
.L_x_117:
[----:B------:R-:W-:Y:S05]  /*4b20*/  BSYNC B1 ;  /* 0x0000000000017941 */ /* 0x000fea0003800000 */
.L_x_116:
        /* <DEDUP_REMOVED lines=10> */
.L_x_119:
[----:B------:R-:W-:Y:S05]  /*4bd0*/  BSYNC B1 ;  /* 0x0000000000017941 */ /* 0x000fea0003800000 */
.L_x_118:
        /* <DEDUP_REMOVED lines=10> */
.L_x_121:
[----:B------:R-:W-:Y:S05]  /*4c80*/  BSYNC B1 ;  /* 0x0000000000017941 */ /* 0x000fea0003800000 */
.L_x_120:
        /* <DEDUP_REMOVED lines=9> */
.L_x_123:
[----:B------:R-:W-:Y:S05]  /*4d20*/  BSYNC B1 ;  /* 0x0000000000017941 */ /* 0x000fea0003800000 */
.L_x_122:
        /* <DEDUP_REMOVED lines=9> */
.L_x_125:
[----:B------:R-:W-:Y:S05]  /*4dc0*/  BSYNC B1 ;  /* 0x0000000000017941 */ /* 0x000fea0003800000 */
.L_x_124:
        /* <DEDUP_REMOVED lines=10> */
.L_x_127:
[----:B------:R-:W-:Y:S05]  /*4e70*/  BSYNC B1 ;  /* 0x0000000000017941 */ /* 0x000fea0003800000 */
.L_x_126:
        /* <DEDUP_REMOVED lines=10> */
.L_x_129:
[----:B------:R-:W-:Y:S05]  /*4f20*/  BSYNC B1 ;  /* 0x0000000000017941 */ /* 0x000fea0003800000 */
.L_x_128:
        /* <DEDUP_REMOVED lines=9> */
.L_x_131:
[----:B------:R-:W-:Y:S05]  /*4fc0*/  BSYNC B1 ;  /* 0x0000000000017941 */ /* 0x000fea0003800000 */
.L_x_130:
        /* <DEDUP_REMOVED lines=9> */
.L_x_133:
[----:B------:R-:W-:Y:S05]  /*5060*/  BSYNC B1 ;  /* 0x0000000000017941 */ /* 0x000fea0003800000 */
.L_x_132:
        /* <DEDUP_REMOVED lines=10> */
.L_x_135:
[----:B------:R-:W-:Y:S05]  /*5110*/  BSYNC B1 ;  /* 0x0000000000017941 */ /* 0x000fea0003800000 */
.L_x_134:
        /* <DEDUP_REMOVED lines=10> */
.L_x_137:
[----:B------:R-:W-:Y:S05]  /*51c0*/  BSYNC B1 ;  /* 0x0000000000017941 */ /* 0x000fea0003800000 */
.L_x_136:
        /* <DEDUP_REMOVED lines=9> */
.L_x_139:
[----:B------:R-:W-:Y:S05]  /*5260*/  BSYNC B1 ;  /* 0x0000000000017941 */ /* 0x000fea0003800000 */
.L_x_138:
        /* <DEDUP_REMOVED lines=9> */
.L_x_141:
[----:B------:R-:W-:Y:S05]  /*5300*/  BSYNC B1 ;  /* 0x0000000000017941 */ /* 0x000fea0003800000 */
.L_x_140:
        /* <DEDUP_REMOVED lines=10> */
.L_x_143:
[----:B------:R-:W-:Y:S05]  /*53b0*/  BSYNC B1 ;  /* 0x0000000000017941 */ /* 0x000fea0003800000 */
.L_x_142:
        /* <DEDUP_REMOVED lines=10> */
.L_x_145:
[----:B------:R-:W-:Y:S05]  /*5460*/  BSYNC B1 ;  /* 0x0000000000017941 */ /* 0x000fea0003800000 */
.L_x_144:
        /* <DEDUP_REMOVED lines=9> */
.L_x_147:
[----:B------:R-:W-:Y:S05]  /*5500*/  BSYNC B1 ;  /* 0x0000000000017941 */ /* 0x000fea0003800000 */
.L_x_146:
        /* <DEDUP_REMOVED lines=9> */
.L_x_149:
[----:B------:R-:W-:Y:S05]  /*55a0*/  BSYNC B1 ;  /* 0x0000000000017941 */ /* 0x000fea0003800000 */
.L_x_148:
        /* <DEDUP_REMOVED lines=10> */
.L_x_151:
[----:B------:R-:W-:Y:S05]  /*5650*/  BSYNC B1 ;  /* 0x0000000000017941 */ /* 0x000fea0003800000 */
.L_x_150:
        /* <DEDUP_REMOVED lines=10> */
.L_x_153:
[----:B------:R-:W-:Y:S05]  /*5700*/  BSYNC B1 ;  /* 0x0000000000017941 */ /* 0x000fea0003800000 */
.L_x_152:
[----:B01---5:R-:W-:Y:S01]  /*5710*/  LOP3.LUT R4, R18, 0xffffe000, RZ, 0xc0, !PT ;  /* 0xffffe00012047812 */ /* 0x023fe200078ec0ff */
        /* <DEDUP_REMOVED lines=8> */
.L_x_155:
[----:B------:R-:W-:Y:S05]  /*57a0*/  BSYNC B1 ;  /* 0x0000000000017941 */ /* 0x000fea0003800000 */
.L_x_154:
[----:B-----5:R-:W-:Y:S01]  /*57b0*/  LOP3.LUT R4, R18, 0xffffe000, RZ, 0xc0, !PT ;  /* 0xffffe00012047812 */ /* 0x020fe200078ec0ff */
[----:B------:R-:W-:Y:S01]  /*57c0*/  @P0 IMAD.MOV.U32 R5, RZ, RZ, R11 ;  /* 0x000000ffff050224 */ /* 0x000fe200078e000b */
[----:B------:R-:W-:Y:S01]  /*57d0*/  ISETP.GT.AND P1, PT, R0, 0x8, P1 ;  /* 0x000000080000780c */ /* 0x000fe20000f24270 */
[----:B------:R-:W-:Y:S02]  /*57e0*/  BSSY B1, `(.L_x_156) ;  /* 0x0000008000017945 */ /* 0x000fe40003800000 */
[----:B------:R-:W-:Y:S01]  /*57f0*/  FMUL R3, R4, R89 ;  /* 0x0000005904037220 */ /* 0x000fe20000400000 */
[----:B------:R-:W-:-:S03]  /*5800*/  @P0 IMAD.MOV.U32 R4, RZ, RZ, R10 ;  /* 0x000000ffff040224 */ /* 0x000fc600078e000a */
[----:B------:R-:W-:-:S05]  /*5810*/  FFMA R3, R86, R88, R3 ;  /* 0x0000005856037223 */ /* 0x000fca0000000003 */
[----:B------:R-:W-:-:S05]  /*5820*/  F2FP.TF32.F32.PACK_B R3, R3 ;  /* 0x00000003ff03723e */ /* 0x000fca00024050ff */
[----:B------:R0:W-:Y:S01]  /*5830*/  @P0 STG.E desc[UR46][R4.64+0x1e0], R3 ;  /* 0x0001e00304000986 */ /* 0x0001e2000c10192e */
[----:B------:R-:W-:Y:S05]  /*5840*/  @!P1 BRA `(.L_x_157) ;  /* 0x0000000000049947 */ /* 0x000fea0003800000 */
[----:B------:R0:W5:Y:S02]  /*5850*/  LDG.E.LTC128B R18, desc[UR46][R6.64+0x1e4] ;  /* 0x0001e42e06127981 */ /* 0x000164000c1e1920 */
.L_x_157:
[----:B------:R-:W-:Y:S05]  /*5860*/  BSYNC B1 ;  /* 0x0000000000017941 */ /* 0x000fea0003800000 */
.L_x_156:
[----:B------:R-:W-:Y:S05]  /*5870*/  @!P1 BRA `(.L_x_158) ;  /* 0x0000001000b09947 */ /* 0x000fea0003800000 */
[----:B-----5:R-:W-:-:S05]  /*5880*/  LOP3.LUT R18, R18, 0xffffe000, RZ, 0xc0, !PT ;  /* 0xffffe00012127812 */ /* 0x020fca00078ec0ff */
[----:B------:R-:W-:-:S04]  /*5890*/  FMUL R18, R18, R89 ;  /* 0x0000005912127220 */ /* 0x000fc80000400000 */
[----:B------:R-:W-:-:S05]  /*58a0*/  FFMA R87, R87, R88, R18 ;  /* 0x0000005857577223 */ /* 0x000fca0000000012 */
[----:B------:R-:W-:-:S05]  /*58b0*/  F2FP.TF32.F32.PACK_B R87, R87 ;  /* 0x00000057ff57723e */ /* 0x000fca00024050ff */
[----:B------:R0:W-:Y:S01]  /*58c0*/  STG.E desc[UR46][R10.64+0x1e4], R87 ;  /* 0x0001e4570a007986 */ /* 0x0001e2000c10192e */
[----:B------:R-:W-:Y:S05]  /*58d0*/  BRA `(.L_x_158) ;  /* 0x0000001000987947 */ /* 0x000fea0003800000 */
.L_x_33:
[----:B------:R-:W-:Y:S01]  /*58e0*/  ISETP.GT.AND P4, PT, R3, 0x1, PT ;  /* 0x000000010300780c */ /* 0x000fe20003f84270 */
[----:B------:R-:W-:Y:S01]  /*58f0*/  ULDC.64 UR4, c[0x0][0x5c0] ;  /* 0x0001700000047ab9 */ /* 0x000fe20000000a00 */
[-C--:B------:R-:W-:Y:S01]  /*5900*/  FMUL R9, R24, R88.reuse ;  /* 0x0000005818097220 */ /* 0x080fe20000400000 */
[----:B------:R-:W-:Y:S01]  /*5910*/  LEA R4, P3, R104, UR4, 0x2 ;  /* 0x0000000468047c11 */ /* 0x000fe2000f8610ff */
[-C--:B------:R-:W-:Y:S01]  /*5920*/  FMUL R25, R25, R88.reuse ;  /* 0x0000005819197220 */ /* 0x080fe20000400000 */
[----:B------:R-:W-:Y:S01]  /*5930*/  ISETP.GT.AND P1, PT, R0, RZ, P4 ;  /* 0x000000ff0000720c */ /* 0x000fe20002724270 */
[-C--:B------:R-:W-:Y:S01]  /*5940*/  FMUL R11, R26, R88.reuse ;  /* 0x000000581a0b7220 */ /* 0x080fe20000400000 */
[----:B------:R-:W-:Y:S01]  /*5950*/  LEA.HI.X R5, R104, UR5, R113, 0x2, P3 ;  /* 0x0000000568057c11 */ /* 0x000fe200098f1471 */
[-C--:B------:R-:W-:Y:S01]  /*5960*/  FMUL R27, R27, R88.reuse ;  /* 0x000000581b1b7220 */ /* 0x080fe20000400000 */
[----:B------:R-:W-:Y:S01]  /*5970*/  F2FP.TF32.F32.PACK_B R9, R9 ;  /* 0x00000009ff09723e */ /* 0x000fe200024050ff */
[-C--:B------:R-:W-:Y:S01]  /*5980*/  FMUL R29, R29, R88.reuse ;  /* 0x000000581d1d7220 */ /* 0x080fe20000400000 */
[----:B------:R-:W-:Y:S01]  /*5990*/  F2FP.TF32.F32.PACK_B R25, R25 ;  /* 0x00000019ff19723e */ /* 0x000fe200024050ff */
[----:B------:R-:W-:Y:S01]  /*59a0*/  FMUL R31, R31, R88 ;  /* 0x000000581f1f7220 */ /* 0x000fe20000400000 */
[C---:B------:R-:W-:Y:S01]  /*59b0*/  SHF.L.U64.HI R7, R94.reuse, 0x2, R95 ;  /* 0x000000025e077819 */ /* 0x040fe2000001025f */
[----:B------:R0:W-:Y:S01]  /*59c0*/  @P2 STG.E desc[UR46][R4.64], R9 ;  /* 0x0000000904002986 */ /* 0x0001e2000c10192e */
[----:B------:R-:W-:Y:S01]  /*59d0*/  LEA R6, P3, R94, R4, 0x2 ;  /* 0x000000045e067211 */ /* 0x000fe200078610ff */
[-C--:B------:R-:W-:Y:S01]  /*59e0*/  FMUL R13, R32, R88.reuse ;  /* 0x00000058200d7220 */ /* 0x080fe20000400000 */
[C---:B------:R-:W-:Y:S01]  /*59f0*/  ISETP.GT.AND P2, PT, R3.reuse, 0x8, PT ;  /* 0x000000080300780c */ /* 0x040fe20003f44270 */
[----:B------:R-:W-:Y:S01]  /*5a00*/  @P1 STG.E desc[UR46][R4.64+0x4], R25 ;  /* 0x0000041904001986 */ /* 0x000fe2000c10192e */
[----:B------:R-:W-:Y:S01]  /*5a10*/  ISETP.GT.AND P1, PT, R3, 0x9, PT ;  /* 0x000000090300780c */ /* 0x000fe20003f24270 */
[----:B------:R-:W-:Y:S01]  /*5a20*/  IMAD.X R7, R7, 0x1, R5, P3 ;  /* 0x0000000107077824 */ /* 0x000fe200018e0605 */
[C---:B------:R-:W-:Y:S01]  /*5a30*/  ISETP.GT.AND P0, PT, R0.reuse, 0x8, P0 ;  /* 0x000000080000780c */ /* 0x040fe20000704270 */
[-C--:B------:R-:W-:Y:S01]  /*5a40*/  FMUL R33, R33, R88.reuse ;  /* 0x0000005821217220 */ /* 0x080fe20000400000 */
[C---:B------:R-:W-:Y:S01]  /*5a50*/  ISETP.GT.AND P4, PT, R0.reuse, 0x8, P4 ;  /* 0x000000080000780c */ /* 0x040fe20002784270 */
[-C--:B------:R-:W-:Y:S01]  /*5a60*/  FMUL R35, R35, R88.reuse ;  /* 0x0000005823237220 */ /* 0x080fe20000400000 */
[----:B------:R-:W-:Y:S01]  /*5a70*/  ISETP.GT.AND P5, PT, R0, RZ, P2 ;  /* 0x000000ff0000720c */ /* 0x000fe200017a4270 */
[-C--:B0-----:R-:W-:Y:S01]  /*5a80*/  FMUL R9, R28, R88.reuse ;  /* 0x000000581c097220 */ /* 0x081fe20000400000 */
[C---:B------:R-:W-:Y:S01]  /*5a90*/  ISETP.GT.AND P3, PT, R0.reuse, RZ, P1 ;  /* 0x000000ff0000720c */ /* 0x040fe20000f64270 */
[-C--:B------:R-:W-:Y:S01]  /*5aa0*/  FMUL R37, R37, R88.reuse ;  /* 0x0000005825257220 */ /* 0x080fe20000400000 */
[----:B------:R-:W-:Y:S01]  /*5ab0*/  F2FP.TF32.F32.PACK_B R11, R11 ;  /* 0x0000000bff0b723e */ /* 0x000fe200024050ff */
[-C--:B------:R-:W-:Y:S01]  /*5ac0*/  FMUL R39, R39, R88.reuse ;  /* 0x0000005827277220 */ /* 0x080fe20000400000 */
[----:B------:R-:W-:Y:S01]  /*5ad0*/  F2FP.TF32.F32.PACK_B R27, R27 ;  /* 0x0000001bff1b723e */ /* 0x000fe200024050ff */
[-C--:B------:R-:W-:Y:S01]  /*5ae0*/  FMUL R41, R41, R88.reuse ;  /* 0x0000005829297220 */ /* 0x080fe20000400000 */
[----:B------:R-:W-:Y:S01]  /*5af0*/  F2FP.TF32.F32.PACK_B R9, R9 ;  /* 0x00000009ff09723e */ /* 0x000fe200024050ff */
[----:B------:R0:W-:Y:S01]  /*5b00*/  @P0 STG.E desc[UR46][R6.64], R11 ;  /* 0x0000000b06000986 */ /* 0x0001e2000c10192e */
[----:B------:R-:W-:Y:S01]  /*5b10*/  F2FP.TF32.F32.PACK_B R29, R29 ;  /* 0x0000001dff1d723e */ /* 0x000fe200024050ff */
[-C--:B------:R-:W-:Y:S01]  /*5b20*/  FMUL R43, R43, R88.reuse ;  /* 0x000000582b2b7220 */ /* 0x080fe20000400000 */
[----:B------:R-:W-:Y:S01]  /*5b30*/  ISETP.GT.AND P0, PT, R3, 0x10, PT ;  /* 0x000000100300780c */ /* 0x000fe20003f04270 */
[----:B------:R-:W-:Y:S01]  /*5b40*/  @P4 STG.E desc[UR46][R6.64+0x4], R27 ;  /* 0x0000041b06004986 */ /* 0x000fe2000c10192e */
[C---:B------:R-:W-:Y:S01]  /*5b50*/  ISETP.GT.AND P2, PT, R0.reuse, 0x8, P2 ;  /* 0x000000080000780c */ /* 0x040fe20001744270 */
[-C--:B------:R-:W-:Y:S01]  /*5b60*/  FMUL R45, R45, R88.reuse ;  /* 0x000000582d2d7220 */ /* 0x080fe20000400000 */
[C---:B------:R-:W-:Y:S01]  /*5b70*/  ISETP.GT.AND P1, PT, R0.reuse, 0x8, P1 ;  /* 0x000000080000780c */ /* 0x040fe20000f24270 */
[----:B------:R1:W-:Y:S01]  /*5b80*/  @P5 STG.E desc[UR46][R4.64+0x20], R9 ;  /* 0x0000200904005986 */ /* 0x0003e2000c10192e */
[----:B------:R-:W-:Y:S01]  /*5b90*/  ISETP.GT.AND P5, PT, R0, RZ, P0 ;  /* 0x000000ff0000720c */ /* 0x000fe200007a4270 */
[-C--:B------:R-:W-:Y:S01]  /*5ba0*/  FMUL R47, R47, R88.reuse ;  /* 0x000000582f2f7220 */ /* 0x080fe20000400000 */
[----:B------:R-:W-:Y:S01]  /*5bb0*/  F2FP.TF32.F32.PACK_B R31, R31 ;  /* 0x0000001fff1f723e */ /* 0x000fe200024050ff */
[----:B------:R-:W-:Y:S01]  /*5bc0*/  @P3 STG.E desc[UR46][R4.64+0x24], R29 ;  /* 0x0000241d04003986 */ /* 0x000fe2000c10192e */
[----:B------:R-:W-:Y:S01]  /*5bd0*/  ISETP.GT.AND P3, PT, R3, 0x11, PT ;  /* 0x000000110300780c */ /* 0x000fe20003f64270 */
[-C--:B0-----:R-:W-:Y:S01]  /*5be0*/  FMUL R11, R30, R88.reuse ;  /* 0x000000581e0b7220 */ /* 0x081fe20000400000 */
[----:B------:R-:W-:Y:S01]  /*5bf0*/  F2FP.TF32.F32.PACK_B R13, R13 ;  /* 0x0000000dff0d723e */ /* 0x000fe200024050ff */
[-C--:B------:R-:W-:Y:S01]  /*5c00*/  FMUL R49, R49, R88.reuse ;  /* 0x0000005831317220 */ /* 0x080fe20000400000 */
[----:B------:R-:W-:Y:S01]  /*5c10*/  ISETP.GT.AND P4, PT, R0, RZ, P3 ;  /* 0x000000ff0000720c */ /* 0x000fe20001f84270 */
[-C--:B------:R-:W-:Y:S01]  /*5c20*/  FMUL R51, R51, R88.reuse ;  /* 0x0000005833337220 */ /* 0x080fe20000400000 */
[----:B------:R-:W-:Y:S01]  /*5c30*/  F2FP.TF32.F32.PACK_B R11, R11 ;  /* 0x0000000bff0b723e */ /* 0x000fe200024050ff */
[-C--:B-1----:R-:W-:Y:S01]  /*5c40*/  FMUL R9, R34, R88.reuse ;  /* 0x0000005822097220 */ /* 0x082fe20000400000 */
[----:B------:R-:W-:Y:S01]  /*5c50*/  F2FP.TF32.F32.PACK_B R33, R33 ;  /* 0x00000021ff21723e */ /* 0x000fe200024050ff */
[-C--:B------:R-:W-:Y:S01]  /*5c60*/  FMUL R53, R53, R88.reuse ;  /* 0x0000005835357220 */ /* 0x080fe20000400000 */
[C---:B------:R-:W-:Y:S01]  /*5c70*/  ISETP.GT.AND P0, PT, R0.reuse, 0x8, P0 ;  /* 0x000000080000780c */ /* 0x040fe20000704270 */
[----:B------:R0:W-:Y:S01]  /*5c80*/  @P2 STG.E desc[UR46][R6.64+0x20], R11 ;  /* 0x0000200b06002986 */ /* 0x0001e2000c10192e */
[----:B------:R-:W-:Y:S01]  /*5c90*/  ISETP.GT.AND P2, PT, R3, 0x19, PT ;  /* 0x000000190300780c */ /* 0x000fe20003f44270 */
[-C--:B------:R-:W-:Y:S01]  /*5ca0*/  FMUL R55, R55, R88.reuse ;  /* 0x0000005837377220 */ /* 0x080fe20000400000 */
[----:B------:R-:W-:Y:S01]  /*5cb0*/  F2FP.TF32.F32.PACK_B R9, R9 ;  /* 0x00000009ff09723e */ /* 0x000fe200024050ff */
[----:B------:R-:W-:Y:S01]  /*5cc0*/  @P1 STG.E desc[UR46][R6.64+0x24], R31 ;  /* 0x0000241f06001986 */ /* 0x000fe2000c10192e */
[----:B------:R-:W-:Y:S01]  /*5cd0*/  ISETP.GT.AND P1, PT, R3, 0x18, PT ;  /* 0x000000180300780c */ /* 0x000fe20003f24270 */
[-C--:B------:R-:W-:Y:S01]  /*5ce0*/  FMUL R57, R57, R88.reuse ;  /* 0x0000005839397220 */ /* 0x080fe20000400000 */
[----:B------:R-:W-:Y:S01]  /*5cf0*/  F2FP.TF32.F32.PACK_B R35, R35 ;  /* 0x00000023ff23723e */ /* 0x000fe200024050ff */
[----:B------:R1:W-:Y:S01]  /*5d00*/  @P5 STG.E desc[UR46][R4.64+0x40], R13 ;  /* 0x0000400d04005986 */ /* 0x0003e2000c10192e */
[C---:B------:R-:W-:Y:S01]  /*5d10*/  ISETP.GT.AND P5, PT, R0.reuse, RZ, P1 ;  /* 0x000000ff0000720c */ /* 0x040fe20000fa4270 */
[-C--:B------:R-:W-:Y:S01]  /*5d20*/  FMUL R59, R59, R88.reuse ;  /* 0x000000583b3b7220 */ /* 0x080fe20000400000 */
[----:B------:R-:W-:Y:S01]  /*5d30*/  F2FP.TF32.F32.PACK_B R37, R37 ;  /* 0x00000025ff25723e */ /* 0x000fe200024050ff */
[----:B------:R-:W-:Y:S01]  /*5d40*/  @P4 STG.E desc[UR46][R4.64+0x44], R33 ;  /* 0x0000442104004986 */ /* 0x000fe2000c10192e */
[----:B------:R-:W-:Y:S01]  /*5d50*/  ISETP.GT.AND P4, PT, R0, 0x8, P3 ;  /* 0x000000080000780c */ /* 0x000fe20001f84270 */
[-C--:B0-----:R-:W-:Y:S01]  /*5d60*/  FMUL R11, R36, R88.reuse ;  /* 0x00000058240b7220 */ /* 0x081fe20000400000 */
[C---:B------:R-:W-:Y:S01]  /*5d70*/  ISETP.GT.AND P3, PT, R0.reuse, RZ, P2 ;  /* 0x000000ff0000720c */ /* 0x040fe20001764270 */
[----:B------:R0:W-:Y:S01]  /*5d80*/  @P0 STG.E desc[UR46][R6.64+0x40], R9 ;  /* 0x0000400906000986 */ /* 0x0001e2000c10192e */
[----:B------:R-:W-:Y:S01]  /*5d90*/  ISETP.GT.AND P1, PT, R0, 0x8, P1 ;  /* 0x000000080000780c */ /* 0x000fe20000f24270 */
[-C--:B------:R-:W-:Y:S01]  /*5da0*/  FMUL R61, R61, R88.reuse ;  /* 0x000000583d3d7220 */ /* 0x080fe20000400000 */
[----:B------:R-:W-:Y:S01]  /*5db0*/  F2FP.TF32.F32.PACK_B R11, R11 ;  /* 0x0000000bff0b723e */ /* 0x000fe200024050ff */
[-C--:B-1----:R-:W-:Y:S01]  /*5dc0*/  FMUL R13, R40, R88.reuse ;  /* 0x00000058280d7220 */ /* 0x082fe20000400000 */
[----:B------:R-:W-:Y:S01]  /*5dd0*/  ISETP.GT.AND P0, PT, R3, 0x20, PT ;  /* 0x000000200300780c */ /* 0x000fe20003f04270 */
[-C--:B------:R-:W-:Y:S01]  /*5de0*/  FMUL R63, R63, R88.reuse ;  /* 0x000000583f3f7220 */ /* 0x080fe20000400000 */
[----:B------:R-:W-:Y:S01]  /*5df0*/  F2FP.TF32.F32.PACK_B R39, R39 ;  /* 0x00000027ff27723e */ /* 0x000fe200024050ff */
[-C--:B------:R-:W-:Y:S01]  /*5e00*/  FMUL R65, R65, R88.reuse ;  /* 0x0000005841417220 */ /* 0x080fe20000400000 */
[----:B------:R-:W-:Y:S01]  /*5e10*/  F2FP.TF32.F32.PACK_B R13, R13 ;  /* 0x0000000dff0d723e */ /* 0x000fe200024050ff */
[----:B------:R-:W-:Y:S01]  /*5e20*/  @P4 STG.E desc[UR46][R6.64+0x44], R35 ;  /* 0x0000442306004986 */ /* 0x000fe2000c10192e */
[----:B------:R-:W-:Y:S01]  /*5e30*/  ISETP.GT.AND P4, PT, R0, 0x8, P2 ;  /* 0x000000080000780c */ /* 0x000fe20001784270 */
[-C--:B0-----:R-:W-:Y:S01]  /*5e40*/  FMUL R9, R38, R88.reuse ;  /* 0x0000005826097220 */ /* 0x081fe20000400000 */
[----:B------:R-:W-:Y:S01]  /*5e50*/  ISETP.GT.AND P2, PT, R3, 0x21, PT ;  /* 0x000000210300780c */ /* 0x000fe20003f44270 */
[----:B------:R0:W-:Y:S01]  /*5e60*/  @P5 STG.E desc[UR46][R4.64+0x60], R11 ;  /* 0x0000600b04005986 */ /* 0x0001e2000c10192e */
[C---:B------:R-:W-:Y:S01]  /*5e70*/  ISETP.GT.AND P5, PT, R0.reuse, RZ, P0 ;  /* 0x000000ff0000720c */ /* 0x040fe200007a4270 */
[-C--:B------:R-:W-:Y:S01]  /*5e80*/  FMUL R67, R67, R88.reuse ;  /* 0x0000005843437220 */ /* 0x080fe20000400000 */
[----:B------:R-:W-:Y:S01]  /*5e90*/  F2FP.TF32.F32.PACK_B R9, R9 ;  /* 0x00000009ff09723e */ /* 0x000fe200024050ff */
[----:B------:R-:W-:Y:S01]  /*5ea0*/  @P3 STG.E desc[UR46][R4.64+0x64], R37 ;  /* 0x0000642504003986 */ /* 0x000fe2000c10192e */
[C---:B------:R-:W-:Y:S01]  /*5eb0*/  ISETP.GT.AND P3, PT, R0.reuse, RZ, P2 ;  /* 0x000000ff0000720c */ /* 0x040fe20001764270 */
[-C--:B------:R-:W-:Y:S01]  /*5ec0*/  FMUL R69, R69, R88.reuse ;  /* 0x0000005845457220 */ /* 0x080fe20000400000 */
[----:B------:R-:W-:Y:S01]  /*5ed0*/  F2FP.TF32.F32.PACK_B R41, R41 ;  /* 0x00000029ff29723e */ /* 0x000fe200024050ff */
[----:B------:R1:W-:Y:S01]  /*5ee0*/  @P1 STG.E desc[UR46][R6.64+0x60], R9 ;  /* 0x0000600906001986 */ /* 0x0003e2000c10192e */
[C---:B------:R-:W-:Y:S01]  /*5ef0*/  ISETP.GT.AND P0, PT, R0.reuse, 0x8, P0 ;  /* 0x000000080000780c */ /* 0x040fe20000704270 */
[-C--:B------:R-:W-:Y:S01]  /*5f00*/  FMUL R71, R71, R88.reuse ;  /* 0x0000005847477220 */ /* 0x080fe20000400000 */
[C---:B------:R-:W-:Y:S01]  /*5f10*/  ISETP.GT.AND P1, PT, R3.reuse, 0x28, PT ;  /* 0x000000280300780c */ /* 0x040fe20003f24270 */
[----:B------:R-:W-:Y:S01]  /*5f20*/  @P4 STG.E desc[UR46][R6.64+0x64], R39 ;  /* 0x0000642706004986 */ /* 0x000fe2000c10192e */
[----:B------:R-:W-:Y:S01]  /*5f30*/  ISETP.GT.AND P4, PT, R0, 0x8, P2 ;  /* 0x000000080000780c */ /* 0x000fe20001784270 */
[-C--:B0-----:R-:W-:Y:S01]  /*5f40*/  FMUL R11, R44, R88.reuse ;  /* 0x000000582c0b7220 */ /* 0x081fe20000400000 */
[----:B------:R-:W-:Y:S01]  /*5f50*/  ISETP.GT.AND P2, PT, R3, 0x29, PT ;  /* 0x000000290300780c */ /* 0x000fe20003f44270 */
[----:B------:R0:W-:Y:S01]  /*5f60*/  @P5 STG.E desc[UR46][R4.64+0x80], R13 ;  /* 0x0000800d04005986 */ /* 0x0001e2000c10192e */
[----:B------:R-:W-:Y:S01]  /*5f70*/  ISETP.GT.AND P5, PT, R0, RZ, P1 ;  /* 0x000000ff0000720c */ /* 0x000fe20000fa4270 */
[-C--:B------:R-:W-:Y:S01]  /*5f80*/  FMUL R73, R73, R88.reuse ;  /* 0x0000005849497220 */ /* 0x080fe20000400000 */
[----:B------:R-:W-:Y:S01]  /*5f90*/  F2FP.TF32.F32.PACK_B R43, R43 ;  /* 0x0000002bff2b723e */ /* 0x000fe200024050ff */
[-C--:B-1----:R-:W-:Y:S01]  /*5fa0*/  FMUL R9, R42, R88.reuse ;  /* 0x000000582a097220 */ /* 0x082fe20000400000 */
[----:B------:R-:W-:Y:S01]  /*5fb0*/  @P3 STG.E desc[UR46][R4.64+0x84], R41 ;  /* 0x0000842904003986 */ /* 0x000fe2000c10192e */
[----:B------:R-:W-:Y:S01]  /*5fc0*/  ISETP.GT.AND P3, PT, R0, RZ, P2 ;  /* 0x000000ff0000720c */ /* 0x000fe20001764270 */
[-C--:B------:R-:W-:Y:S01]  /*5fd0*/  FMUL R75, R75, R88.reuse ;  /* 0x000000584b4b7220 */ /* 0x080fe20000400000 */
[----:B------:R-:W-:Y:S01]  /*5fe0*/  F2FP.TF32.F32.PACK_B R11, R11 ;  /* 0x0000000bff0b723e */ /* 0x000fe200024050ff */
[-C--:B------:R-:W-:Y:S01]  /*5ff0*/  FMUL R77, R77, R88.reuse ;  /* 0x000000584d4d7220 */ /* 0x080fe20000400000 */
[----:B------:R-:W-:Y:S01]  /*6000*/  F2FP.TF32.F32.PACK_B R9, R9 ;  /* 0x00000009ff09723e */ /* 0x000fe200024050ff */
[-C--:B------:R-:W-:Y:S01]  /*6010*/  FMUL R79, R79, R88.reuse ;  /* 0x000000584f4f7220 */ /* 0x080fe20000400000 */
[----:B------:R-:W-:Y:S01]  /*6020*/  F2FP.TF32.F32.PACK_B R45, R45 ;  /* 0x0000002dff2d723e */ /* 0x000fe200024050ff */
[-C--:B0-----:R-:W-:Y:S01]  /*6030*/  FMUL R13, R48, R88.reuse ;  /* 0x00000058300d7220 */ /* 0x081fe20000400000 */
[C---:B------:R-:W-:Y:S01]  /*6040*/  ISETP.GT.AND P1, PT, R0.reuse, 0x8, P1 ;  /* 0x000000080000780c */ /* 0x040fe20000f24270 */
[----:B------:R0:W-:Y:S01]  /*6050*/  @P0 STG.E desc[UR46][R6.64+0x80], R9 ;  /* 0x0000800906000986 */ /* 0x0001e2000c10192e */
[----:B------:R-:W-:Y:S01]  /*6060*/  ISETP.GT.AND P0, PT, R3, 0x30, PT ;  /* 0x000000300300780c */ /* 0x000fe20003f04270 */
[-C--:B------:R-:W-:Y:S01]  /*6070*/  FMUL R81, R81, R88.reuse ;  /* 0x0000005851517220 */ /* 0x080fe20000400000 */
[----:B------:R-:W-:Y:S01]  /*6080*/  F2FP.TF32.F32.PACK_B R47, R47 ;  /* 0x0000002fff2f723e */ /* 0x000fe200024050ff */
[----:B------:R-:W-:Y:S01]  /*6090*/  @P4 STG.E desc[UR46][R6.64+0x84], R43 ;  /* 0x0000842b06004986 */ /* 0x000fe2000c10192e */
[C---:B------:R-:W-:Y:S01]  /*60a0*/  ISETP.GT.AND P4, PT, R0.reuse, 0x8, P2 ;  /* 0x000000080000780c */ /* 0x040fe20001784270 */
[-C--:B------:R-:W-:Y:S01]  /*60b0*/  FMUL R83, R83, R88.reuse ;  /* 0x0000005853537220 */ /* 0x080fe20000400000 */
[----:B------:R-:W-:Y:S01]  /*60c0*/  ISETP.GT.AND P2, PT, R3, 0x31, PT ;  /* 0x000000310300780c */ /* 0x000fe20003f44270 */
[----:B------:R1:W-:Y:S01]  /*60d0*/  @P5 STG.E desc[UR46][R4.64+0xa0], R11 ;  /* 0x0000a00b04005986 */ /* 0x0003e2000c10192e */
[----:B------:R-:W-:Y:S01]  /*60e0*/  ISETP.GT.AND P5, PT, R0, RZ, P0 ;  /* 0x000000ff0000720c */ /* 0x000fe200007a4270 */
[-C--:B------:R-:W-:Y:S01]  /*60f0*/  FMUL R85, R85, R88.reuse ;  /* 0x0000005855557220 */ /* 0x080fe20000400000 */
[----:B------:R-:W-:Y:S01]  /*6100*/  F2FP.TF32.F32.PACK_B R13, R13 ;  /* 0x0000000dff0d723e */ /* 0x000fe200024050ff */
[-C--:B0-----:R-:W-:Y:S01]  /*6110*/  FMUL R9, R46, R88.reuse ;  /* 0x000000582e097220 */ /* 0x081fe20000400000 */
[----:B------:R-:W-:Y:S01]  /*6120*/  @P3 STG.E desc[UR46][R4.64+0xa4], R45 ;  /* 0x0000a42d04003986 */ /* 0x000fe2000c10192e */
[----:B------:R-:W-:Y:S01]  /*6130*/  ISETP.GT.AND P3, PT, R0, RZ, P2 ;  /* 0x000000ff0000720c */ /* 0x000fe20001764270 */
[----:B------:R-:W-:Y:S01]  /*6140*/  FMUL R87, R87, R88 ;  /* 0x0000005857577220 */ /* 0x000fe20000400000 */
[----:B------:R-:W-:-:S02]  /*6150*/  F2FP.TF32.F32.PACK_B R49, R49 ;  /* 0x00000031ff31723e */ /* 0x000fc400024050ff */
[----:B------:R-:W-:Y:S02]  /*6160*/  F2FP.TF32.F32.PACK_B R9, R9 ;  /* 0x00000009ff09723e */ /* 0x000fe400024050ff */
[----:B------:R-:W-:Y:S01]  /*6170*/  ISETP.GT.AND P0, PT, R0, 0x8, P0 ;  /* 0x000000080000780c */ /* 0x000fe20000704270 */
[----:B-1----:R-:W-:Y:S01]  /*6180*/  FMUL R11, R52, R88 ;  /* 0x00000058340b7220 */ /* 0x002fe20000400000 */
[----:B------:R-:W-:Y:S01]  /*6190*/  F2FP.TF32.F32.PACK_B R51, R51 ;  /* 0x00000033ff33723e */ /* 0x000fe200024050ff */
[----:B------:R0:W-:Y:S01]  /*61a0*/  @P1 STG.E desc[UR46][R6.64+0xa0], R9 ;  /* 0x0000a00906001986 */ /* 0x0001e2000c10192e */
[----:B------:R-:W-:Y:S02]  /*61b0*/  ISETP.GT.AND P1, PT, R3, 0x38, PT ;  /* 0x000000380300780c */ /* 0x000fe40003f24270 */
[----:B------:R-:W-:Y:S01]  /*61c0*/  F2FP.TF32.F32.PACK_B R11, R11 ;  /* 0x0000000bff0b723e */ /* 0x000fe200024050ff */
[----:B------:R-:W-:Y:S01]  /*61d0*/  @P4 STG.E desc[UR46][R6.64+0xa4], R47 ;  /* 0x0000a42f06004986 */ /* 0x000fe2000c10192e */
[----:B------:R-:W-:-:S02]  /*61e0*/  ISETP.GT.AND P4, PT, R0, 0x8, P2 ;  /* 0x000000080000780c */ /* 0x000fc40001784270 */
[----:B------:R-:W-:Y:S01]  /*61f0*/  ISETP.GT.AND P2, PT, R3, 0x39, PT ;  /* 0x000000390300780c */ /* 0x000fe20003f44270 */
[----:B------:R1:W-:Y:S01]  /*6200*/  @P5 STG.E desc[UR46][R4.64+0xc0], R13 ;  /* 0x0000c00d04005986 */ /* 0x0003e2000c10192e */
[----:B------:R-:W-:Y:S02]  /*6210*/  ISETP.GT.AND P5, PT, R0, RZ, P1 ;  /* 0x000000ff0000720c */ /* 0x000fe40000fa4270 */
[----:B------:R-:W-:Y:S01]  /*6220*/  F2FP.TF32.F32.PACK_B R53, R53 ;  /* 0x00000035ff35723e */ /* 0x000fe200024050ff */
[-C--:B0-----:R-:W-:Y:S01]  /*6230*/  FMUL R9, R50, R88.reuse ;  /* 0x0000005832097220 */ /* 0x081fe20000400000 */
[----:B------:R-:W-:Y:S01]  /*6240*/  @P3 STG.E desc[UR46][R4.64+0xc4], R49 ;  /* 0x0000c43104003986 */ /* 0x000fe2000c10192e */
[C---:B------:R-:W-:Y:S02]  /*6250*/  ISETP.GT.AND P3, PT, R0.reuse, RZ, P2 ;  /* 0x000000ff0000720c */ /* 0x040fe40001764270 */
[----:B------:R-:W-:Y:S02]  /*6260*/  ISETP.GT.AND P1, PT, R0, 0x8, P1 ;  /* 0x000000080000780c */ /* 0x000fe40000f24270 */
[----:B------:R-:W-:Y:S01]  /*6270*/  F2FP.TF32.F32.PACK_B R9, R9 ;  /* 0x00000009ff09723e */ /* 0x000fe200024050ff */
[----:B-1----:R-:W-:Y:S01]  /*6280*/  FMUL R13, R56, R88 ;  /* 0x00000058380d7220 */ /* 0x002fe20000400000 */
[----:B------:R-:W-:-:S03]  /*6290*/  F2FP.TF32.F32.PACK_B R55, R55 ;  /* 0x00000037ff37723e */ /* 0x000fc600024050ff */
[----:B------:R0:W-:Y:S01]  /*62a0*/  @P0 STG.E desc[UR46][R6.64+0xc0], R9 ;  /* 0x0000c00906000986 */ /* 0x0001e2000c10192e */
[C---:B------:R-:W-:Y:S02]  /*62b0*/  ISETP.GT.AND P0, PT, R3.reuse, 0x40, PT ;  /* 0x000000400300780c */ /* 0x040fe40003f04270 */
[----:B------:R-:W-:Y:S01]  /*62c0*/  F2FP.TF32.F32.PACK_B R13, R13 ;  /* 0x0000000dff0d723e */ /* 0x000fe200024050ff */
[----:B------:R-:W-:Y:S01]  /*62d0*/  @P4 STG.E desc[UR46][R6.64+0xc4], R51 ;  /* 0x0000c43306004986 */ /* 0x000fe2000c10192e */
[C---:B------:R-:W-:Y:S02]  /*62e0*/  ISETP.GT.AND P4, PT, R0.reuse, 0x8, P2 ;  /* 0x000000080000780c */ /* 0x040fe40001784270 */
[----:B------:R-:W-:Y:S01]  /*62f0*/  ISETP.GT.AND P2, PT, R3, 0x41, PT ;  /* 0x000000410300780c */ /* 0x000fe20003f44270 */
[----:B------:R1:W-:Y:S01]  /*6300*/  @P5 STG.E desc[UR46][R4.64+0xe0], R11 ;  /* 0x0000e00b04005986 */ /* 0x0003e2000c10192e */
[----:B------:R-:W-:Y:S02]  /*6310*/  ISETP.GT.AND P5, PT, R0, RZ, P0 ;  /* 0x000000ff0000720c */ /* 0x000fe400007a4270 */
[----:B------:R-:W-:Y:S01]  /*6320*/  F2FP.TF32.F32.PACK_B R57, R57 ;  /* 0x00000039ff39723e */ /* 0x000fe200024050ff */
[----:B0-----:R-:W-:Y:S01]  /*6330*/  FMUL R9, R54, R88 ;  /* 0x0000005836097220 */ /* 0x001fe20000400000 */
[----:B------:R-:W-:Y:S01]  /*6340*/  @P3 STG.E desc[UR46][R4.64+0xe4], R53 ;  /* 0x0000e43504003986 */ /* 0x000fe2000c10192e */
[----:B------:R-:W-:-:S02]  /*6350*/  ISETP.GT.AND P3, PT, R0, RZ, P2 ;  /* 0x000000ff0000720c */ /* 0x000fc40001764270 */
        /* <DEDUP_REMOVED lines=61> */
[----:B------:R-:W-:Y:S01]  /*6730*/  @P3 STG.E desc[UR46][R4.64+0x164], R69 ;  /* 0x0001644504003986 */ /* 0x000fe2000c10192e */
[----:B0-----:R-:W-:Y:S01]  /*6740*/  FMUL R9, R70, R88 ;  /* 0x0000005846097220 */ /* 0x001fe20000400000 */
[----:B------:R-:W-:-:S02]  /*6750*/  ISETP.GT.AND P3, PT, R0, RZ, P2 ;  /* 0x000000ff0000720c */ /* 0x000fc40001764270 */
[----:B------:R-:W-:Y:S02]  /*6760*/  ISETP.GT.AND P0, PT, R0, 0x8, P0 ;  /* 0x000000080000780c */ /* 0x000fe40000704270 */
[----:B------:R-:W-:Y:S01]  /*6770*/  F2FP.TF32.F32.PACK_B R9, R9 ;  /* 0x00000009ff09723e */ /* 0x000fe200024050ff */
[----:B-1----:R-:W-:Y:S01]  /*6780*/  FMUL R11, R76, R88 ;  /* 0x000000584c0b7220 */ /* 0x002fe20000400000 */
[----:B------:R-:W-:-:S03]  /*6790*/  F2FP.TF32.F32.PACK_B R75, R75 ;  /* 0x0000004bff4b723e */ /* 0x000fc600024050ff */
[----:B------:R0:W-:Y:S01]  /*67a0*/  @P1 STG.E desc[UR46][R6.64+0x160], R9 ;  /* 0x0001600906001986 */ /* 0x0001e2000c10192e */
[----:B------:R-:W-:Y:S02]  /*67b0*/  F2FP.TF32.F32.PACK_B R77, R77 ;  /* 0x0000004dff4d723e */ /* 0x000fe400024050ff */
[----:B------:R-:W-:Y:S01]  /*67c0*/  F2FP.TF32.F32.PACK_B R11, R11 ;  /* 0x0000000bff0b723e */ /* 0x000fe200024050ff */
[----:B------:R-:W-:Y:S01]  /*67d0*/  @P4 STG.E desc[UR46][R6.64+0x164], R71 ;  /* 0x0001644706004986 */ /* 0x000fe2000c10192e */
[C---:B------:R-:W-:Y:S02]  /*67e0*/  ISETP.GT.AND P4, PT, R3.reuse, 0x68, PT ;  /* 0x000000680300780c */ /* 0x040fe40003f84270 */
[----:B------:R-:W-:Y:S01]  /*67f0*/  F2FP.TF32.F32.PACK_B R79, R79 ;  /* 0x0000004fff4f723e */ /* 0x000fe200024050ff */
[----:B------:R1:W-:Y:S01]  /*6800*/  @P5 STG.E desc[UR46][R4.64+0x180], R13 ;  /* 0x0001800d04005986 */ /* 0x0003e2000c10192e */
[----:B------:R-:W-:Y:S02]  /*6810*/  ISETP.GT.AND P5, PT, R3, 0x69, PT ;  /* 0x000000690300780c */ /* 0x000fe40003fa4270 */
[----:B------:R-:W-:Y:S01]  /*6820*/  F2FP.TF32.F32.PACK_B R81, R81 ;  /* 0x00000051ff51723e */ /* 0x000fe200024050ff */
[----:B------:R-:W-:Y:S01]  /*6830*/  @P3 STG.E desc[UR46][R4.64+0x184], R73 ;  /* 0x0001844904003986 */ /* 0x000fe2000c10192e */
[----:B------:R-:W-:Y:S01]  /*6840*/  ISETP.GT.AND P3, PT, R0, 0x8, P2 ;  /* 0x000000080000780c */ /* 0x000fe20001764270 */
[----:B0-----:R-:W-:Y:S01]  /*6850*/  FMUL R9, R74, R88 ;  /* 0x000000584a097220 */ /* 0x001fe20000400000 */
[----:B------:R-:W-:-:S02]  /*6860*/  ISETP.GT.AND P2, PT, R0, RZ, P4 ;  /* 0x000000ff0000720c */ /* 0x000fc40002744270 */
[C---:B------:R-:W-:Y:S02]  /*6870*/  ISETP.GT.AND P1, PT, R0.reuse, RZ, P5 ;  /* 0x000000ff0000720c */ /* 0x040fe40002f24270 */
[----:B------:R-:W-:Y:S01]  /*6880*/  ISETP.GT.AND P4, PT, R0, 0x8, P4 ;  /* 0x000000080000780c */ /* 0x000fe20002784270 */
[----:B-1----:R-:W-:Y:S01]  /*6890*/  FMUL R13, R78, R88 ;  /* 0x000000584e0d7220 */ /* 0x002fe20000400000 */
[----:B------:R-:W-:Y:S02]  /*68a0*/  ISETP.GT.AND P5, PT, R0, 0x8, P5 ;  /* 0x000000080000780c */ /* 0x000fe40002fa4270 */
[----:B------:R-:W-:Y:S02]  /*68b0*/  F2FP.TF32.F32.PACK_B R9, R9 ;  /* 0x00000009ff09723e */ /* 0x000fe400024050ff */
[----:B------:R-:W-:Y:S02]  /*68c0*/  F2FP.TF32.F32.PACK_B R13, R13 ;  /* 0x0000000dff0d723e */ /* 0x000fe400024050ff */
[----:B------:R-:W-:Y:S01]  /*68d0*/  F2FP.TF32.F32.PACK_B R83, R83 ;  /* 0x00000053ff53723e */ /* 0x000fe200024050ff */
[----:B------:R0:W-:Y:S01]  /*68e0*/  @P0 STG.E desc[UR46][R6.64+0x180], R9 ;  /* 0x0001800906000986 */ /* 0x0001e2000c10192e */
[----:B------:R-:W-:-:S02]  /*68f0*/  ISETP.GT.AND P0, PT, R3, 0x79, PT ;  /* 0x000000790300780c */ /* 0x000fc40003f04270 */
[----:B------:R-:W-:Y:S01]  /*6900*/  F2FP.TF32.F32.PACK_B R85, R85 ;  /* 0x00000055ff55723e */ /* 0x000fe200024050ff */
[----:B------:R-:W-:Y:S01]  /*6910*/  @P3 STG.E desc[UR46][R6.64+0x184], R75 ;  /* 0x0001844b06003986 */ /* 0x000fe2000c10192e */
[C---:B------:R-:W-:Y:S02]  /*6920*/  ISETP.GT.AND P3, PT, R3.reuse, 0x70, PT ;  /* 0x000000700300780c */ /* 0x040fe40003f64270 */
[----:B------:R-:W-:Y:S01]  /*6930*/  F2FP.TF32.F32.PACK_B R87, R87 ;  /* 0x00000057ff57723e */ /* 0x000fe200024050ff */
[----:B------:R1:W-:Y:S01]  /*6940*/  @P2 STG.E desc[UR46][R4.64+0x1a0], R11 ;  /* 0x0001a00b04002986 */ /* 0x0003e2000c10192e */
[----:B------:R-:W-:-:S03]  /*6950*/  ISETP.GT.AND P2, PT, R3, 0x71, PT ;  /* 0x000000710300780c */ /* 0x000fc60003f44270 */
[----:B------:R-:W-:Y:S01]  /*6960*/  @P1 STG.E desc[UR46][R4.64+0x1a4], R77 ;  /* 0x0001a44d04001986 */ /* 0x000fe2000c10192e */
[----:B------:R-:W-:Y:S01]  /*6970*/  ISETP.GT.AND P1, PT, R3, 0x78, PT ;  /* 0x000000780300780c */ /* 0x000fe20003f24270 */
[-C--:B------:R-:W-:Y:S01]  /*6980*/  FMUL R3, R80, R88.reuse ;  /* 0x0000005850037220 */ /* 0x080fe20000400000 */
[-C--:B0-----:R-:W-:Y:S01]  /*6990*/  FMUL R9, R82, R88.reuse ;  /* 0x0000005852097220 */ /* 0x081fe20000400000 */
[----:B------:R0:W-:Y:S01]  /*69a0*/  @P4 STG.E desc[UR46][R6.64+0x1a0], R13 ;  /* 0x0001a00d06004986 */ /* 0x0001e2000c10192e */
[C---:B------:R-:W-:Y:S02]  /*69b0*/  ISETP.GT.AND P4, PT, R0.reuse, RZ, P3 ;  /* 0x000000ff0000720c */ /* 0x040fe40001f84270 */
[----:B------:R-:W-:Y:S01]  /*69c0*/  F2FP.TF32.F32.PACK_B R3, R3 ;  /* 0x00000003ff03723e */ /* 0x000fe200024050ff */
[----:B------:R-:W-:Y:S01]  /*69d0*/  @P5 STG.E desc[UR46][R6.64+0x1a4], R79 ;  /* 0x0001a44f06005986 */ /* 0x000fe2000c10192e */
[----:B------:R-:W-:Y:S01]  /*69e0*/  ISETP.GT.AND P5, PT, R0, RZ, P2 ;  /* 0x000000ff0000720c */ /* 0x000fe200017a4270 */
[----:B-1----:R-:W-:Y:S01]  /*69f0*/  FMUL R11, R84, R88 ;  /* 0x00000058540b7220 */ /* 0x002fe20000400000 */
[----:B------:R-:W-:-:S02]  /*6a00*/  ISETP.GT.AND P3, PT, R0, 0x8, P3 ;  /* 0x000000080000780c */ /* 0x000fc40001f64270 */
[----:B------:R-:W-:Y:S02]  /*6a10*/  ISETP.GT.AND P2, PT, R0, 0x8, P2 ;  /* 0x000000080000780c */ /* 0x000fe40001744270 */
[----:B------:R-:W-:Y:S01]  /*6a20*/  F2FP.TF32.F32.PACK_B R9, R9 ;  /* 0x00000009ff09723e */ /* 0x000fe200024050ff */
[----:B0-----:R-:W-:Y:S01]  /*6a30*/  FMUL R13, R86, R88 ;  /* 0x00000058560d7220 */ /* 0x001fe20000400000 */
[----:B------:R-:W-:Y:S01]  /*6a40*/  F2FP.TF32.F32.PACK_B R11, R11 ;  /* 0x0000000bff0b723e */ /* 0x000fe200024050ff */
[----:B------:R-:W-:Y:S01]  /*6a50*/  @P4 STG.E desc[UR46][R4.64+0x1c0], R3 ;  /* 0x0001c00304004986 */ /* 0x000fe2000c10192e */
[C---:B------:R-:W-:Y:S02]  /*6a60*/  ISETP.GT.AND P4, PT, R0.reuse, RZ, P1 ;  /* 0x000000ff0000720c */ /* 0x040fe40000f84270 */
[C---:B------:R-:W-:Y:S01]  /*6a70*/  ISETP.GT.AND P1, PT, R0.reuse, 0x8, P1 ;  /* 0x000000080000780c */ /* 0x040fe20000f24270 */
[----:B------:R-:W-:Y:S01]  /*6a80*/  @P5 STG.E desc[UR46][R4.64+0x1c4], R81 ;  /* 0x0001c45104005986 */ /* 0x000fe2000c10192e */
[----:B------:R-:W-:-:S02]  /*6a90*/  ISETP.GT.AND P5, PT, R0, RZ, P0 ;  /* 0x000000ff0000720c */ /* 0x000fc400007a4270 */
[----:B------:R-:W-:Y:S01]  /*6aa0*/  ISETP.GT.AND P0, PT, R0, 0x8, P0 ;  /* 0x000000080000780c */ /* 0x000fe20000704270 */
[----:B------:R-:W-:Y:S01]  /*6ab0*/  @P3 STG.E desc[UR46][R6.64+0x1c0], R9 ;  /* 0x0001c00906003986 */ /* 0x000fe2000c10192e */
[----:B------:R-:W-:-:S03]  /*6ac0*/  F2FP.TF32.F32.PACK_B R13, R13 ;  /* 0x0000000dff0d723e */ /* 0x000fc600024050ff */
[----:B------:R-:W-:Y:S04]  /*6ad0*/  @P2 STG.E desc[UR46][R6.64+0x1c4], R83 ;  /* 0x0001c45306002986 */ /* 0x000fe8000c10192e */
[----:B------:R-:W-:Y:S04]  /*6ae0*/  @P4 STG.E desc[UR46][R4.64+0x1e0], R11 ;  /* 0x0001e00b04004986 */ /* 0x000fe8000c10192e */
[----:B------:R0:W-:Y:S02]  /*6af0*/  @P5 STG.E desc[UR46][R4.64+0x1e4], R85 ;  /* 0x0001e45504005986 */ /* 0x0001e4000c10192e */
[----:B0-----:R-:W-:-:S02]  /*6b00*/  @P1 IMAD.MOV.U32 R4, RZ, RZ, R6 ;  /* 0x000000ffff041224 */ /* 0x001fc400078e0006 */
[----:B------:R-:W-:-:S05]  /*6b10*/  @P1 IMAD.MOV.U32 R5, RZ, RZ, R7 ;  /* 0x000000ffff051224 */ /* 0x000fca00078e0007 */
[----:B------:R0:W-:Y:S04]  /*6b20*/  @P1 STG.E desc[UR46][R4.64+0x1e0], R13 ;  /* 0x0001e00d04001986 */ /* 0x0001e8000c10192e */
[----:B------:R0:W-:Y:S02]  /*6b30*/  @P0 STG.E desc[UR46][R6.64+0x1e4], R87 ;  /* 0x0001e45706000986 */ /* 0x0001e4000c10192e */
.L_x_158:
[----:B------:R-:W-:Y:S05]  /*6b40*/  BSYNC B0 ;  /* 0x0000000000007941 */ /* 0x000fea0003800000 */
.L_x_32:
[----:B0-----:R-:W2:Y:S01]  /*6b50*/  LDL.64 R4, [R1] ;  /* 0x0000000001047983 */ /* 0x001ea20000100a00 */
[----:B------:R-:W-:Y:S01]  /*6b60*/  ULDC.64 UR4, c[0x0][0x650] ;  /* 0x0001940000047ab9 */ /* 0x000fe20000000a00 */
[----:B------:R-:W-:Y:S02]  /*6b70*/  IMAD.U32 R0, RZ, RZ, UR45 ;  /* 0x0000002dff007e24 */ /* 0x000fe4000f8e00ff */
[----:B------:R-:W-:Y:S02]  /*6b80*/  IMAD.MOV.U32 R22, RZ, RZ, -0x1 ;  /* 0xffffffffff167424 */ /* 0x000fe400078e00ff */
[----:B------:R0:W-:Y:S01]  /*6b90*/  SYNCS.ARRIVE.TRANS64.A1T0 RZ, [R0+UR41], RZ ;  /* 0x000000ff00ff79a7 */ /* 0x0001e20008100029 */
[----:B-----5:R-:W-:Y:S02]  /*6ba0*/  IMAD.MOV.U32 R18, RZ, RZ, -0x1 ;  /* 0xffffffffff127424 */ /* 0x020fe400078e00ff */
[----:B------:R-:W-:Y:S01]  /*6bb0*/  IMAD.MOV.U32 R19, RZ, RZ, -0x1 ;  /* 0xffffffffff137424 */ /* 0x000fe200078e00ff */
[----:B0-----:R-:W-:-:S02]  /*6bc0*/  PRMT R0, RZ, 0x7610, R0 ;  /* 0x00007610ff007816 */ /* 0x001fc40000000000 */
[----:B--2---:R-:W-:-:S05]  /*6bd0*/  LEA R16, P0, R4, R16, 0x1 ;  /* 0x0000001004107211 */ /* 0x004fca00078008ff */
[----:B------:R-:W-:Y:S01]  /*6be0*/  IMAD.X R17, R98, 0x1, R17, P0 ;  /* 0x0000000162117824 */ /* 0x000fe200000e0611 */
[----:B------:R-:W-:-:S04]  /*6bf0*/  ISETP.GE.U32.AND P0, PT, R16, UR4, PT ;  /* 0x0000000410007c0c */ /* 0x000fc8000bf06070 */
[----:B------:R-:W-:-:S13]  /*6c00*/  ISETP.GE.U32.AND.EX P0, PT, R17, UR5, PT, P0 ;  /* 0x0000000511007c0c */ /* 0x000fda000bf06100 */
[----:B------:R-:W-:Y:S05]  /*6c10*/  @P0 BRA `(.L_x_159) ;  /* 0x00000004004c0947 */ /* 0x000fea0003800000 */
[----:B----4-:R-:W0:Y:S01]  /*6c20*/  LDC.64 R10, c[0x0][0x628] ;  /* 0x00018a00ff0a7b82 */ /* 0x010e220000000a00 */
[----:B------:R-:W2:Y:S01]  /*6c30*/  S2R R12, SR_CTAID.X ;  /* 0x00000000000c7919 */ /* 0x000ea20000002500 */
[----:B------:R-:W-:Y:S02]  /*6c40*/  IMAD.MOV.U32 R8, RZ, RZ, R16 ;  /* 0x000000ffff087224 */ /* 0x000fe400078e0010 */
[----:B------:R-:W-:Y:S01]  /*6c50*/  IMAD.MOV.U32 R9, RZ, RZ, R17 ;  /* 0x000000ffff097224 */ /* 0x000fe200078e0011 */
[----:B------:R-:W4:Y:S03]  /*6c60*/  S2R R18, SR_CTAID.Y ;  /* 0x0000000000127919 */ /* 0x000f260000002600 */
[----:B------:R-:W1:Y:S08]  /*6c70*/  LDC R0, c[0x0][0x630] ;  /* 0x00018c00ff007b82 */ /* 0x000e700000000800 */
[----:B------:R-:W1:Y:S01]  /*6c80*/  LDC.64 R14, c[0x0][0x620] ;  /* 0x00018800ff0e7b82 */ /* 0x000e620000000a00 */
[----:B0-----:R-:W-:-:S04]  /*6c90*/  ISETP.NE.U32.AND P0, PT, R10, RZ, PT ;  /* 0x000000ff0a00720c */ /* 0x001fc80003f05070 */
[----:B------:R-:W-:-:S13]  /*6ca0*/  ISETP.NE.AND.EX P0, PT, R11, RZ, PT, P0 ;  /* 0x000000ff0b00720c */ /* 0x000fda0003f05300 */
[----:B-12-4-:R-:W-:Y:S05]  /*6cb0*/  @!P0 BRA `(.L_x_160) ;  /* 0x0000000000288947 */ /* 0x016fea0003800000 */
[----:B------:R-:W0:Y:S02]  /*6cc0*/  LDC R3, c[0x0][0x634] ;  /* 0x00018d00ff037b82 */ /* 0x000e240000000800 */
[----:B0-----:R-:W-:-:S05]  /*6cd0*/  IADD3 R3, P0, R16, R3, RZ ;  /* 0x0000000310037210 */ /* 0x001fca0007f1e0ff */
[----:B------:R-:W-:-:S04]  /*6ce0*/  IMAD.X R13, RZ, RZ, R17, P0 ;  /* 0x000000ffff0d7224 */ /* 0x000fc800000e0611 */
[----:B------:R-:W-:-:S04]  /*6cf0*/  IMAD.WIDE.U32 R4, R13, R10, RZ ;  /* 0x0000000a0d047225 */ /* 0x000fc800078e00ff */
[----:B---3--:R-:W-:-:S04]  /*6d00*/  IMAD.WIDE.U32 R6, P0, R3, R11, R4 ;  /* 0x0000000b03067225 */ /* 0x008fc80007800004 */
[----:B------:R-:W-:-:S04]  /*6d10*/  IMAD.WIDE.U32 R4, R3, R10, RZ ;  /* 0x0000000a03047225 */ /* 0x000fc800078e00ff */
[----:B------:R-:W-:Y:S01]  /*6d20*/  IMAD.X R9, RZ, RZ, RZ, P0 ;  /* 0x000000ffff097224 */ /* 0x000fe200000e06ff */
[----:B------:R-:W-:Y:S01]  /*6d30*/  IADD3 RZ, P0, R5, R6, RZ ;  /* 0x0000000605ff7210 */ /* 0x000fe20007f1e0ff */
[----:B------:R-:W-:-:S04]  /*6d40*/  IMAD.MOV.U32 R8, RZ, RZ, R7 ;  /* 0x000000ffff087224 */ /* 0x000fc800078e0007 */
[----:B------:R-:W-:-:S08]  /*6d50*/  IMAD.WIDE.U32.X R8, R13, R11, R8, P0 ;  /* 0x0000000b0d087225 */ /* 0x000fd000000e0408 */
.L_x_160:
[-CC-:B------:R-:W-:Y:S01]  /*6d60*/  SHF.R.U64 R19, R8, R0.reuse, R9.reuse ;  /* 0x0000000008137219 */ /* 0x180fe20000001209 */
[----:B------:R-:W0:Y:S01]  /*6d70*/  LDC.64 R24, c[0x0][0x640] ;  /* 0x00019000ff187b82 */ /* 0x000e220000000a00 */
[----:B------:R-:W-:Y:S01]  /*6d80*/  SHF.R.U32.HI R0, RZ, R0, R9 ;  /* 0x00000000ff007219 */ /* 0x000fe20000011609 */
[----:B------:R-:W-:Y:S01]  /*6d90*/  ULDC UR4, c[0x0][0x150] ;  /* 0x0000540000047ab9 */ /* 0x000fe20000000800 */
[----:B------:R-:W-:Y:S02]  /*6da0*/  IADD3 R3, P0, RZ, -R19, RZ ;  /* 0x80000013ff037210 */ /* 0x000fe40007f1e0ff */
[----:B---3--:R-:W-:-:S03]  /*6db0*/  I2FP.F32.U32 R7, R12 ;  /* 0x0000000c00077245 */ /* 0x008fc60000201000 */
[----:B------:R-:W1:Y:S01]  /*6dc0*/  LDC R6, c[0x0][0x618] ;  /* 0x00018600ff067b82 */ /* 0x000e620000000800 */
[----:B------:R-:W-:Y:S02]  /*6dd0*/  IMAD.X R5, RZ, RZ, ~R0, P0 ;  /* 0x000000ffff057224 */ /* 0x000fe400000e0e00 */
[----:B------:R-:W-:Y:S01]  /*6de0*/  FMUL R7, R7, UR4 ;  /* 0x0000000407077c20 */ /* 0x000fe20008400000 */
[----:B------:R-:W-:Y:S01]  /*6df0*/  ULDC UR4, c[0x0][0x154] ;  /* 0x0000550000047ab9 */ /* 0x000fe20000000800 */
[-C--:B------:R-:W-:Y:S02]  /*6e00*/  IMAD R0, R5, R14.reuse, RZ ;  /* 0x0000000e05007224 */ /* 0x080fe400078e02ff */
[C---:B------:R-:W-:Y:S01]  /*6e10*/  IMAD.WIDE.U32 R4, R3.reuse, R14, R16 ;  /* 0x0000000e03047225 */ /* 0x040fe200078e0010 */
[----:B------:R-:W2:Y:S01]  /*6e20*/  LDC R8, c[0x0][0x608] ;  /* 0x00018200ff087b82 */ /* 0x000ea20000000800 */
[----:B------:R-:W3:Y:S02]  /*6e30*/  F2I.U32.TRUNC.NTZ R7, R7 ;  /* 0x0000000700077305 */ /* 0x000ee4000020f000 */
[----:B------:R-:W-:Y:S01]  /*6e40*/  IMAD R3, R3, R15, R0 ;  /* 0x0000000f03037224 */ /* 0x000fe200078e0200 */
[----:B------:R-:W-:-:S03]  /*6e50*/  I2FP.F32.U32 R0, R18 ;  /* 0x0000001200007245 */ /* 0x000fc60000201000 */
[----:B------:R-:W-:Y:S01]  /*6e60*/  IMAD.IADD R3, R5, 0x1, R3 ;  /* 0x0000000105037824 */ /* 0x000fe200078e0203 */
[----:B------:R-:W4:Y:S01]  /*6e70*/  LDC R11, c[0x0][0x658] ;  /* 0x00019600ff0b7b82 */ /* 0x000f220000000800 */
[----:B0-----:R-:W-:-:S04]  /*6e80*/  ISETP.NE.U32.AND P0, PT, R24, RZ, PT ;  /* 0x000000ff1800720c */ /* 0x001fc80003f05070 */
[----:B------:R-:W-:-:S03]  /*6e90*/  ISETP.NE.AND.EX P0, PT, R25, RZ, PT, P0 ;  /* 0x000000ff1900720c */ /* 0x000fc60003f05300 */
[----:B------:R-:W0:Y:S01]  /*6ea0*/  LDC R9, c[0x0][0x144] ;  /* 0x00005100ff097b82 */ /* 0x000e220000000800 */
[-C--:B-1----:R-:W-:Y:S01]  /*6eb0*/  SHF.R.U64 R10, R4, R6.reuse, R3 ;  /* 0x00000006040a7219 */ /* 0x082fe20000001203 */
[----:B---3--:R-:W-:Y:S01]  /*6ec0*/  IMAD.MOV R7, RZ, RZ, -R7 ;  /* 0x000000ffff077224 */ /* 0x008fe200078e0a07 */
[----:B------:R-:W-:Y:S01]  /*6ed0*/  SHF.R.U32.HI R3, RZ, R6, R3 ;  /* 0x00000006ff037219 */ /* 0x000fe20000011603 */
[----:B------:R-:W-:-:S04]  /*6ee0*/  FMUL R6, R0, UR4 ;  /* 0x0000000400067c20 */ /* 0x000fc80008400000 */
[----:B------:R-:W1:Y:S01]  /*6ef0*/  LDC R21, c[0x0][0x148] ;  /* 0x00005200ff157b82 */ /* 0x000e620000000800 */
[----:B------:R3:W0:Y:S01]  /*6f00*/  F2I.U32.TRUNC.NTZ R14, R6 ;  /* 0x00000006000e7305 */ /* 0x000622000020f000 */
[-CC-:B--2---:R-:W-:Y:S02]  /*6f10*/  SHF.R.U64 R13, R10, R8.reuse, R3.reuse ;  /* 0x000000080a0d7219 */ /* 0x184fe40000001203 */
[----:B------:R-:W-:-:S04]  /*6f20*/  SHF.R.U32.HI R0, RZ, R8, R3 ;  /* 0x00000008ff007219 */ /* 0x000fc80000011603 */
[----:B------:R-:W2:Y:S01]  /*6f30*/  LDC R20, c[0x0][0x648] ;  /* 0x00019200ff147b82 */ /* 0x000ea20000000800 */
[-CC-:B----4-:R-:W-:Y:S02]  /*6f40*/  SHF.R.U64 R15, R13, R11.reuse, R0.reuse ;  /* 0x0000000b0d0f7219 */ /* 0x190fe40000001200 */
[----:B------:R-:W-:-:S03]  /*6f50*/  SHF.R.U32.HI R5, RZ, R11, R0 ;  /* 0x0000000bff057219 */ /* 0x000fc60000011600 */
[----:B------:R-:W-:Y:S02]  /*6f60*/  IMAD.MOV.U32 R4, RZ, RZ, R15 ;  /* 0x000000ffff047224 */ /* 0x000fe400078e000f */
[----:B------:R-:W4:Y:S01]  /*6f70*/  LDC R26, c[0x0][0x638] ;  /* 0x00018e00ff1a7b82 */ /* 0x000f220000000800 */
[----:B0-----:R-:W-:-:S07]  /*6f80*/  IMAD R22, R9, R7, R12 ;  /* 0x0000000709167224 */ /* 0x001fce00078e020c */
[----:B------:R-:W0:Y:S08]  /*6f90*/  LDC R27, c[0x0][0x610] ;  /* 0x00018400ff1b7b82 */ /* 0x000e300000000800 */
[----:B------:R-:W0:Y:S01]  /*6fa0*/  LDC R28, c[0x0][0x600] ;  /* 0x00018000ff1c7b82 */ /* 0x000e220000000800 */
[----:B-123--:R-:W-:Y:S05]  /*6fb0*/  @!P0 BRA `(.L_x_161) ;  /* 0x0000000000288947 */ /* 0x00efea0003800000 */
[----:B------:R-:W1:Y:S02]  /*6fc0*/  LDC R0, c[0x0][0x64c] ;  /* 0x00019300ff007b82 */ /* 0x000e640000000800 */
[----:B-1----:R-:W-:-:S05]  /*6fd0*/  IADD3 R3, P0, R15, R0, RZ ;  /* 0x000000000f037210 */ /* 0x002fca0007f1e0ff */
        /* <DEDUP_REMOVED lines=8> */
.L_x_161:
[----:B------:R-:W-:Y:S01]  /*7060*/  ISETP.NE.AND P0, PT, R2, 0x1, PT ;  /* 0x000000010200780c */ /* 0x000fe20003f05270 */
[----:B------:R-:W-:Y:S01]  /*7070*/  IMAD.MOV R14, RZ, RZ, -R14 ;  /* 0x000000ffff0e7224 */ /* 0x000fe200078e0a0e */
[----:B------:R-:W-:Y:S02]  /*7080*/  SHF.R.U64 R0, R4, R20, R5 ;  /* 0x0000001404007219 */ /* 0x000fe40000001205 */
[----:B------:R-:W-:Y:S02]  /*7090*/  LOP3.LUT R3, R13, R100, RZ, 0xc0, !PT ;  /* 0x000000640d037212 */ /* 0x000fe400078ec0ff */
[----:B------:R-:W-:Y:S01]  /*70a0*/  LOP3.LUT R5, R10, R99, RZ, 0xc0, !PT ;  /* 0x000000630a057212 */ /* 0x000fe200078ec0ff */
[----:B------:R-:W-:Y:S02]  /*70b0*/  IMAD.MOV R4, RZ, RZ, -R0 ;  /* 0x000000ffff047224 */ /* 0x000fe400078e0a00 */
[----:B------:R-:W-:Y:S02]  /*70c0*/  IMAD R3, R96, R0, R3 ;  /* 0x0000000060037224 */ /* 0x000fe400078e0203 */
[----:B----4-:R-:W-:-:S02]  /*70d0*/  IMAD R0, R4, R26, R15 ;  /* 0x0000001a04007224 */ /* 0x010fc400078e020f */
[----:B------:R-:W-:Y:S02]  /*70e0*/  @P0 IMAD R22, R21, R14, R18 ;  /* 0x0000000e15160224 */ /* 0x000fe400078e0212 */
[----:B------:R-:W-:Y:S02]  /*70f0*/  IMAD.MOV.U32 R4, RZ, RZ, 0x1 ;  /* 0x00000001ff047424 */ /* 0x000fe400078e00ff */
[----:B0-----:R-:W-:Y:S02]  /*7100*/  IMAD R22, R3, R27, R22 ;  /* 0x0000001b03167224 */ /* 0x001fe400078e0216 */
[----:B------:R-:W-:Y:S01]  /*7110*/  IMAD R3, R0, R28, R5 ;  /* 0x0000001c00037224 */ /* 0x000fe200078e0205 */
[----:B------:R-:W-:-:S04]  /*7120*/  PRMT R0, R4, 0x7610, R0 ;  /* 0x0000761004007816 */ /* 0x000fc80000000000 */
[----:B------:R-:W-:Y:S02]  /*7130*/  SEL R18, R3, R22, !P0 ;  /* 0x0000001603127207 */ /* 0x000fe40004000000 */
[----:B------:R-:W-:-:S07]  /*7140*/  SEL R22, R22, R3, !P0 ;  /* 0x0000000316167207 */ /* 0x000fce0004000000 */
.L_x_159:
[----:B------:R-:W-:Y:S01]  /*7150*/  LOP3.LUT P0, RZ, R0, 0xff, RZ, 0xc0, !PT ;  /* 0x000000ff00ff7812 */ /* 0x000fe2000780c0ff */
[----:B------:R-:W-:Y:S01]  /*7160*/  UIMAD.WIDE.U32 UR4, UR36, -0x33333333, URZ ;  /* 0xcccccccd240478a5 */ /* 0x000fe2000f8e003f */
[----:B------:R-:W-:-:S03]  /*7170*/  LOP3.LUT R103, R103, 0x1, RZ, 0x3c, !PT ;  /* 0x0000000167677812 */ /* 0x000fc600078e3cff */
[----:B------:R-:W-:-:S04]  /*7180*/  USHF.R.U32.HI UR4, URZ, 0x2, UR5 ;  /* 0x000000023f047899 */ /* 0x000fc80008011605 */
[----:B------:R-:W-:-:S04]  /*7190*/  UIMAD UR36, UR4, -0x5, UR36 ;  /* 0xfffffffb042478a4 */ /* 0x000fc8000f8e0224 */
[----:B------:R-:W-:Y:S08]  /*71a0*/  @P0 BRA `(.L_x_162) ;  /* 0xffffffa000e40947 */ /* 0x000ff0000383ffff */
[----:B------:R-:W-:Y:S05]  /*71b0*/  EXIT ;  /* 0x000000000000794d */ /* 0x000fea0003800000 */
.L_x_13:
[----:B------:R-:W-:-:S08]  /*71c0*/  ISETP.NE.AND P0, PT, R14, RZ, PT ;  /* 0x000000ff0e00720c */ /* 0x000fd00003f05270 */
[----:B0-----:R-:W0:-:S00]  /*71d0*/  USETMAXREG.DEALLOC.CTAPOOL 0x28 ;  /* 0x00000028000079c8 */ /* 0x001e0000080e0500 */
[----:B------:R-:W-:Y:S05]  /*71e0*/  @P0 EXIT ;  /* 0x000000000000094d */ /* 0x000fea0003800000 */
[----:B0-----:R-:W-:Y:S01]  /*71f0*/  LOP3.LUT P0, RZ, R3, 0xff, RZ, 0xc0, !PT ;  /* 0x000000ff03ff7812 */ /* 0x001fe2000780c0ff */
[----:B------:R-:W-:Y:S02]  /*7200*/  IMAD.MOV.U32 R3, RZ, RZ, 0x1 ;  /* 0x00000001ff037424 */ /* 0x000fe400078e00ff */
[----:B------:R-:W-:-:S10]  /*7210*/  IMAD.MOV.U32 R8, RZ, RZ, RZ ;  /* 0x000000ffff087224 */ /* 0x000fd400078e00ff */
[----:B------:R-:W-:Y:S05]  /*7220*/  @!P0 BRA `(.L_x_163) ;  /* 0x0000000c00988947 */ /* 0x000fea0003800000 */
[----:B------:R-:W-:Y:S01]  /*7230*/  LOP3.LUT P0, RZ, R4, 0x1f, RZ, 0xc0, !PT ;  /* 0x0000001f04ff7812 */ /* 0x000fe2000780c0ff */
[----:B------:R-:W-:Y:S01]  /*7240*/  ULDC UR21, c[0x0][0x658] ;  /* 0x0001960000157ab9 */ /* 0x000fe20000000800 */
[----:B------:R-:W-:Y:S01]  /*7250*/  UMOV UR4, 0xffffffff ;  /* 0xffffffff00047882 */ /* 0x000fe20000000000 */
[----:B------:R-:W-:Y:S01]  /*7260*/  BSSY B0, `(.L_x_163) ;  /* 0x00000e2000007945 */ /* 0x000fe20003800000 */
[----:B------:R-:W-:Y:S01]  /*7270*/  USHF.L.U32 UR4, UR4, UR21, URZ ;  /* 0x0000001504047299 */ /* 0x000fe2000800063f */
[C---:B------:R-:W-:Y:S01]  /*7280*/  ISETP.NE.AND P2, PT, R5.reuse, RZ, PT ;  /* 0x000000ff0500720c */ /* 0x040fe20003f45270 */
[----:B------:R-:W-:Y:S01]  /*7290*/  IMAD.MOV.U32 R10, RZ, RZ, 0x1 ;  /* 0x00000001ff0a7424 */ /* 0x000fe200078e00ff */
[----:B------:R-:W-:Y:S01]  /*72a0*/  ISETP.NE.OR P0, PT, R5, RZ, !P0 ;  /* 0x000000ff0500720c */ /* 0x000fe20004705670 */
[----:B------:R-:W-:Y:S01]  /*72b0*/  IMAD.MOV.U32 R3, RZ, RZ, 0x1 ;  /* 0x00000001ff037424 */ /* 0x000fe200078e00ff */
[----:B------:R-:W-:Y:S01]  /*72c0*/  LOP3.LUT R9, R23, 0x2, RZ, 0xfc, !PT ;  /* 0x0000000217097812 */ /* 0x000fe200078efcff */
[----:B------:R-:W-:Y:S01]  /*72d0*/  IMAD.MOV.U32 R8, RZ, RZ, RZ ;  /* 0x000000ffff087224 */ /* 0x000fe200078e00ff */
[----:B------:R-:W-:Y:S01]  /*72e0*/  ULDC UR13, c[0x0][0x600] ;  /* 0x00018000000d7ab9 */ /* 0x000fe20000000800 */
[----:B------:R-:W-:Y:S01]  /*72f0*/  UMOV UR5, 0x1 ;  /* 0x0000000100057882 */ /* 0x000fe20000000000 */
[----:B------:R-:W-:-:S02]  /*7300*/  UIADD3 UR30, UR37, 0x1, URZ ;  /* 0x00000001251e7890 */ /* 0x000fc4000fffe03f */
[----:B------:R-:W-:Y:S02]  /*7310*/  UIADD3 UR13, UR13, -0x1, URZ ;  /* 0xffffffff0d0d7890 */ /* 0x000fe4000fffe03f */
[----:B------:R-:W-:Y:S02]  /*7320*/  USHF.L.U32 UR21, UR5, UR21, URZ ;  /* 0x0000001505157299 */ /* 0x000fe4000800063f */
[----:B------:R-:W-:Y:S01]  /*7330*/  ULOP3.LUT UR29, URZ, UR4, URZ, 0x33, !UPT ;  /* 0x000000043f1d7292 */ /* 0x000fe2000f8e333f */
[----:B------:R-:W-:-:S11]  /*7340*/  ULDC.64 UR14, c[0x0][0x198] ;  /* 0x00006600000e7ab9 */ /* 0x000fd60000000a00 */
.L_x_175:
[----:B------:R-:W-:-:S03]  /*7350*/  UMOV UR4, 0xffffffff ;  /* 0xffffffff00047882 */ /* 0x000fc60000000000 */
[----:B------:R-:W-:Y:S05]  /*7360*/  BRA.DIV UR4, `(.L_x_164) ;  /* 0x0000001204887947 */ /* 0x000fea000b800000 */
[----:B------:R-:W-:-:S13]  /*7370*/  ELECT P6, URZ, PT ;  /* 0x00000000003f782f */ /* 0x000fda00038c0000 */
.L_x_189:
[----:B------:R-:W0:Y:S01]  /*7380*/  LDC R4, c[0x0][0x28c] ;  /* 0x0000a300ff047b82 */ /* 0x000e220000000800 */
[----:B------:R-:W-:Y:S01]  /*7390*/  BSSY B1, `(.L_x_165) ;  /* 0x000005a000017945 */ /* 0x000fe20003800000 */
[----:B0-----:R-:W-:-:S13]  /*73a0*/  ISETP.LT.OR P6, PT, R4, 0x1, !P6 ;  /* 0x000000010400780c */ /* 0x001fda00077c1670 */
[----:B------:R-:W-:Y:S05]  /*73b0*/  @P6 BRA `(.L_x_166) ;  /* 0x00000004005c6947 */ /* 0x000fea0003800000 */
[----:B------:R-:W-:Y:S02]  /*73c0*/  IMAD.SHL.U32 R22, R22, 0x40, RZ ;  /* 0x0000004016167824 */ /* 0x000fe400078e00ff */
[----:B------:R-:W-:Y:S02]  /*73d0*/  IMAD.SHL.U32 R18, R18, 0x80, RZ ;  /* 0x0000008012127824 */ /* 0x000fe400078e00ff */
[----:B------:R-:W-:Y:S02]  /*73e0*/  IMAD.MOV.U32 R13, RZ, RZ, RZ ;  /* 0x000000ffff0d7224 */ /* 0x000fe400078e00ff */
[----:B------:R-:W-:Y:S02]  /*73f0*/  IMAD.U32 R14, RZ, RZ, UR30 ;  /* 0x0000001eff0e7e24 */ /* 0x000fe4000f8e00ff */
[----:B------:R-:W-:Y:S02]  /*7400*/  IMAD.MOV.U32 R4, RZ, RZ, R3 ;  /* 0x000000ffff047224 */ /* 0x000fe400078e0003 */
[----:B------:R-:W-:-:S07]  /*7410*/  IMAD.MOV.U32 R5, RZ, RZ, R8 ;  /* 0x000000ffff057224 */ /* 0x000fce00078e0008 */
.L_x_170:
[----:B------:R-:W0:Y:S01]  /*7420*/  S2R R7, SR_CgaCtaId ;  /* 0x0000000000077919 */ /* 0x000e220000008800 */
[----:B------:R-:W-:-:S04]  /*7430*/  MOV R6, 0x400 ;  /* 0x0000040000067802 */ /* 0x000fc80000000f00 */
[----:B0-----:R-:W-:Y:S02]  /*7440*/  LEA R12, R7, R6, 0x18 ;  /* 0x00000006070c7211 */ /* 0x001fe400078ec0ff */
[----:B------:R-:W-:Y:S01]  /*7450*/  SHF.L.U32 R6, R4, 0x1f, RZ ;  /* 0x0000001f04067819 */ /* 0x000fe200000006ff */
[----:B------:R-:W0:Y:S02]  /*7460*/  @!P2 LDC R7, c[0x0][0x500] ;  /* 0x00014000ff07ab82 */ /* 0x000e240000000800 */
[----:B------:R-:W-:-:S04]  /*7470*/  IMAD R11, R5, 0x8, R12 ;  /* 0x00000008050b7824 */ /* 0x000fc800078e020c */
[----:B------:R-:W1:Y:S02]  /*7480*/  SYNCS.PHASECHK.TRANS64.TRYWAIT P1, [R11+URZ+0x28], R6 ;  /* 0x000028060b0075a7 */ /* 0x000e64000802017f */
[----:B-1----:R-:W-:Y:S05]  /*7490*/  @!P1 BRA `(.L_x_167) ;  /* 0x00000010005c9947 */ /* 0x002fea0003800000 */
.L_x_190:
[----:B-1----:R-:W-:Y:S01]  /*74a0*/  PRMT R6, R9, 0x9910, RZ ;  /* 0x0000991009067816 */ /* 0x002fe200000000ff */
[----:B0-----:R0:W-:Y:S03]  /*74b0*/  @!P2 SYNCS.ARRIVE.TRANS64 RZ, [R11+URZ], R7 ;  /* 0x000000070bffa9a7 */ /* 0x0011e6000800003f */
[----:B------:R-:W-:-:S13]  /*74c0*/  ISETP.NE.AND P1, PT, R6, 0x2, PT ;  /* 0x000000020600780c */ /* 0x000fda0003f25270 */
[----:B0-----:R-:W-:Y:S05]  /*74d0*/  @P1 BRA `(.L_x_168) ;  /* 0x0000000000041947 */ /* 0x001fea0003800000 */
[----:B------:R-:W-:Y:S01]  /*74e0*/  BPT.TRAP 0x1 ;  /* 0x000000040000795c */ /* 0x000fe20000300000 */
.L_x_168:
[----:B------:R-:W-:Y:S05]  /*74f0*/  @P0 BRA `(.L_x_169) ;  /* 0x0000000000040947 */ /* 0x000fea0003800000 */
[----:B------:R-:W-:Y:S01]  /*7500*/  BPT.TRAP 0x1 ;  /* 0x000000040000795c */ /* 0x000fe20000300000 */
.L_x_169:
[----:B------:R-:W-:Y:S01]  /*7510*/  R2UR UR56, R12 ;  /* 0x000000000c3872ca */ /* 0x000fe200000e0000 */
[----:B------:R-:W-:Y:S01]  /*7520*/  IMAD R12, R5, 0x8000, R12 ;  /* 0x00008000050c7824 */ /* 0x000fe200078e020c */
[----:B------:R-:W-:Y:S01]  /*7530*/  R2UR UR10, R13 ;  /* 0x000000000d0a72ca */ /* 0x000fe200000e0000 */
[----:B------:R-:W-:Y:S01]  /*7540*/  UIADD3 UR22, UP0, UR14, 0xf0, URZ ;  /* 0x000000f00e167890 */ /* 0x000fe2000ff1e03f */
[----:B------:R-:W-:Y:S01]  /*7550*/  R2UR UR16, R5 ;  /* 0x00000000051072ca */ /* 0x000fe200000e0000 */
[----:B------:R-:W-:Y:S01]  /*7560*/  VIADD R14, R14, 0xffffffff ;  /* 0xffffffff0e0e7836 */ /* 0x000fe20000000000 */
[----:B------:R-:W-:Y:S01]  /*7570*/  R2UR UR32, R12 ;  /* 0x000000000c2072ca */ /* 0x000fe200000e0000 */
[----:B------:R-:W-:Y:S01]  /*7580*/  UIADD3.X UR23, URZ, UR15, URZ, UP0, !UPT ;  /* 0x0000000f3f177290 */ /* 0x000fe200087fe43f */
[----:B------:R-:W-:Y:S01]  /*7590*/  R2UR UR9, R11 ;  /* 0x000000000b0972ca */ /* 0x000fe200000e0000 */
[----:B------:R-:W-:Y:S01]  /*75a0*/  UIADD3 UR6, UP1, UR14, 0x1f0, URZ ;  /* 0x000001f00e067890 */ /* 0x000fe2000ff3e03f */
[----:B------:R-:W-:Y:S01]  /*75b0*/  R2UR UR11, R22 ;  /* 0x00000000160b72ca */ /* 0x000fe200000e0000 */
[----:B------:R-:W-:Y:S01]  /*75c0*/  UMOV UR4, 0x0 ;  /* 0x0000000000047882 */ /* 0x000fe20000000000 */
[----:B------:R-:W-:Y:S01]  /*75d0*/  R2UR UR12, R19 ;  /* 0x00000000130c72ca */ /* 0x000fe200000e0000 */
[----:B------:R-:W-:Y:S01]  /*75e0*/  UIADD3 UR56, UR56, 0x28180, URZ ;  /* 0x0002818038387890 */ /* 0x000fe2000fffe03f */
[----:B------:R-:W-:Y:S01]  /*75f0*/  R2UR UR59, R18 ;  /* 0x00000000123b72ca */ /* 0x000fe200000e0000 */
[----:B------:R-:W-:Y:S01]  /*7600*/  UIADD3 UR50, UR10, 0x20, URZ ;  /* 0x000000200a327890 */ /* 0x000fe2000fffe03f */
[----:B------:R-:W-:Y:S01]  /*7610*/  ISETP.GT.AND P3, PT, R14, 0x1, PT ;  /* 0x000000010e00780c */ /* 0x000fe20003f64270 */
[----:B------:R-:W-:Y:S01]  /*7620*/  ULEA UR56, UR16, UR56, 0x10 ;  /* 0x0000003810387291 */ /* 0x000fe2000f8e803f */
[----:B------:R-:W-:Y:S01]  /*7630*/  VIADD R5, R5, 0x1 ;  /* 0x0000000105057836 */ /* 0x000fe20000000000 */
[----:B------:R-:W-:Y:S01]  /*7640*/  UIADD3 UR8, UR32, 0x180, URZ ;  /* 0x0000018020087890 */ /* 0x000fe2000fffe03f */
[----:B------:R-:W-:Y:S01]  /*7650*/  VIADD R13, R13, 0x80 ;  /* 0x000000800d0d7836 */ /* 0x000fe20000000000 */
[----:B------:R-:W-:-:S02]  /*7660*/  UIADD3 UR48, UR32, 0x2180, URZ ;  /* 0x0000218020307890 */ /* 0x000fc4000fffe03f */
[----:B------:R-:W-:Y:S01]  /*7670*/  UIADD3 UR42, UR10, 0x40, URZ ;  /* 0x000000400a2a7890 */ /* 0x000fe2000fffe03f */
[C---:B------:R-:W-:Y:S01]  /*7680*/  ISETP.NE.AND P1, PT, R5.reuse, 0x5, PT ;  /* 0x000000050500780c */ /* 0x040fe20003f25270 */
[----:B------:R-:W-:Y:S02]  /*7690*/  UIADD3 UR40, UR32, 0x4180, URZ ;  /* 0x0000418020287890 */ /* 0x000fe4000fffe03f */
[----:B------:R-:W-:Y:S01]  /*76a0*/  UIADD3 UR34, UR10, 0x60, URZ ;  /* 0x000000600a227890 */ /* 0x000fe2000fffe03f */
[----:B------:R-:W-:Y:S01]  /*76b0*/  SEL R7, RZ, 0x1, P1 ;  /* 0x00000001ff077807 */ /* 0x000fe20000800000 */
[----:B------:R-:W-:Y:S01]  /*76c0*/  UIADD3 UR32, UR32, 0x6180, URZ ;  /* 0x0000618020207890 */ /* 0x000fe2000fffe03f */
[----:B------:R-:W-:Y:S01]  /*76d0*/  SEL R5, R5, RZ, P1 ;  /* 0x000000ff05057207 */ /* 0x000fe20000800000 */
[----:B------:R-:W-:Y:S01]  /*76e0*/  UMOV UR5, 0x10000000 ;  /* 0x1000000000057882 */ /* 0x000fe20000000000 */
[----:B------:R-:W-:Y:S01]  /*76f0*/  UIADD3.X UR7, URZ, UR15, URZ, UP1, !UPT ;  /* 0x0000000f3f077290 */ /* 0x000fe20008ffe43f */
[----:B------:R0:W-:Y:S01]  /*7700*/  UTMALDG.3D [UR8], [UR22], desc[UR4] ;  /* 0x00000408160075b4 */ /* 0x0001e20008011000 */
[----:B------:R-:W-:Y:S01]  /*7710*/  UIADD3 UR24, UR56, 0x4000, URZ ;  /* 0x0000400038187890 */ /* 0x000fe2000fffe03f */
[----:B------:R-:W-:Y:S01]  /*7720*/  LOP3.LUT R4, R4, R7, RZ, 0x3c, !PT ;  /* 0x0000000704047212 */ /* 0x000fe200078e3cff */
[----:B------:R-:W-:Y:S01]  /*7730*/  UIADD3 UR16, UR56, 0x8000, URZ ;  /* 0x0000800038107890 */ /* 0x000fe2000fffe03f */
[----:B------:R-:W-:Y:S01]  /*7740*/  UMOV UR49, UR9 ;  /* 0x0000000900317c82 */ /* 0x000fe20008000000 */
        /* <DEDUP_REMOVED lines=8> */
[----:B------:R1:W-:Y:S01]  /*77d0*/  UTMALDG.3D [UR48], [UR22], desc[UR4] ;  /* 0x00000430160075b4 */ /* 0x0003e20008011000 */
        /* <DEDUP_REMOVED lines=9> */
[----:B0-----:R-:W-:Y:S01]  /*7870*/  UIADD3 UR8, UR56, 0xc000, URZ ;  /* 0x0000c00038087890 */ /* 0x001fe2000fffe03f */
[----:B------:R-:W-:Y:S01]  /*7880*/  UMOV UR19, UR59 ;  /* 0x0000003b00137c82 */ /* 0x000fe20008000000 */
[----:B------:R-:W-:Y:S01]  /*7890*/  UMOV UR20, UR12 ;  /* 0x0000000c00147c82 */ /* 0x000fe20008000000 */
[----:B------:R-:W-:Y:S01]  /*78a0*/  UMOV UR18, UR42 ;  /* 0x0000002a00127c82 */ /* 0x000fe20008000000 */
[----:B------:R-:W-:Y:S01]  /*78b0*/  UMOV UR11, UR59 ;  /* 0x0000003b000b7c82 */ /* 0x000fe20008000000 */
[----:B------:R1:W-:Y:S01]  /*78c0*/  UTMALDG.3D [UR32], [UR22], desc[UR4] ;  /* 0x00000420160075b4 */ /* 0x0003e20008011000 */
[----:B------:R-:W-:Y:S01]  /*78d0*/  UMOV UR10, UR34 ;  /* 0x00000022000a7c82 */ /* 0x000fe20008000000 */
[----:B------:R1:W-:Y:S01]  /*78e0*/  UTMALDG.3D [UR56], [UR6], desc[UR4] ;  /* 0x00000438060075b4 */ /* 0x0003e20008011000 */
[----:B------:R1:W-:Y:S01]  /*78f0*/  UTMALDG.3D [UR24], [UR6], desc[UR4] ;  /* 0x00000418060075b4 */ /* 0x0003e20008011000 */
[----:B------:R1:W-:Y:S01]  /*7900*/  UTMALDG.3D [UR16], [UR6], desc[UR4] ;  /* 0x00000410060075b4 */ /* 0x0003e20008011000 */
[----:B------:R1:W-:Y:S02]  /*7910*/  UTMALDG.3D [UR8], [UR6], desc[UR4] ;  /* 0x00000408060075b4 */ /* 0x0003e40008011000 */
[----:B-1----:R-:W-:Y:S05]  /*7920*/  @P3 BRA `(.L_x_170) ;  /* 0xfffffff800bc3947 */ /* 0x002fea000383ffff */
.L_x_166:
[----:B------:R-:W-:Y:S05]  /*7930*/  BSYNC B1 ;  /* 0x0000000000017941 */ /* 0x000fea0003800000 */
.L_x_165:
[----:B------:R-:W2:Y:S01]  /*7940*/  LDL.64 R20, [R1] ;  /* 0x0000000001147983 */ /* 0x000ea20000100a00 */
[----:B------:R-:W-:Y:S01]  /*7950*/  LOP3.LUT P4, RZ, R10, 0xff, RZ, 0xc0, !PT ;  /* 0x000000ff0aff7812 */ /* 0x000fe2000788c0ff */
[----:B------:R-:W-:Y:S01]  /*7960*/  VIADD R7, R8, UR37 ;  /* 0x0000002508077c36 */ /* 0x000fe20008000000 */
[----:B------:R-:W-:Y:S01]  /*7970*/  ULDC.64 UR4, c[0x0][0x650] ;  /* 0x0001940000047ab9 */ /* 0x000fe20000000a00 */
[----:B------:R-:W-:Y:S01]  /*7980*/  IMAD.U32 R8, RZ, RZ, UR37 ;  /* 0x00000025ff087e24 */ /* 0x000fe2000f8e00ff */
[----:B------:R-:W-:Y:S01]  /*7990*/  UISETP.GE.U32.AND UP0, UPT, UR37, 0x5, UPT ;  /* 0x000000052500788c */ /* 0x000fe2000bf06070 */
[----:B------:R-:W-:Y:S01]  /*79a0*/  BSSY B1, `(.L_x_171) ;  /* 0x000006b000017945 */ /* 0x000fe20003800000 */
[----:B------:R-:W-:Y:S01]  /*79b0*/  ISETP.GT.U32.AND P1, PT, R7, 0x4, PT ;  /* 0x000000040700780c */ /* 0x000fe20003f24070 */
[----:B------:R-:W-:Y:S01]  /*79c0*/  IMAD.MOV.U32 R22, RZ, RZ, -0x1 ;  /* 0xffffffffff167424 */ /* 0x000fe200078e00ff */
[----:B------:R-:W-:Y:S01]  /*79d0*/  PRMT R10, RZ, 0x7610, R10 ;  /* 0x00007610ff0a7816 */ /* 0x000fe2000000000a */
[----:B------:R-:W-:Y:S01]  /*79e0*/  IMAD.MOV.U32 R18, RZ, RZ, -0x1 ;  /* 0xffffffffff127424 */ /* 0x000fe200078e00ff */
[----:B------:R-:W-:Y:S01]  /*79f0*/  ISETP.LT.U32.AND P1, PT, R8, 0x5, P1 ;  /* 0x000000050800780c */ /* 0x000fe20000f21070 */
[----:B------:R-:W-:Y:S01]  /*7a00*/  IMAD.MOV.U32 R19, RZ, RZ, -0x1 ;  /* 0xffffffffff137424 */ /* 0x000fe200078e00ff */
[----:B------:R-:W-:Y:S01]  /*7a10*/  PLOP3.LUT P3, PT, PT, PT, UP0, 0x80, 0x0 ;  /* 0x000000000000781c */ /* 0x000fe20003f6f008 */
[----:B------:R-:W0:Y:S01]  /*7a20*/  @P4 S2R R5, SR_CgaCtaId ;  /* 0x0000000000054919 */ /* 0x000e220000008800 */
[----:B------:R-:W-:-:S04]  /*7a30*/  @P4 MOV R4, 0x400 ;  /* 0x0000040000044802 */ /* 0x000fc80000000f00 */
[----:B0-----:R-:W-:Y:S01]  /*7a40*/  @P4 LEA R6, R5, R4, 0x18 ;  /* 0x0000000405064211 */ /* 0x001fe200078ec0ff */
[----:B------:R-:W-:Y:S01]  /*7a50*/  IMAD.WIDE.U32 R4, R7, -0x33333333, RZ ;  /* 0xcccccccd07047825 */ /* 0x000fe200078e00ff */
[----:B------:R-:W-:Y:S02]  /*7a60*/  SEL R4, RZ, 0x1, !P1 ;  /* 0x00000001ff047807 */ /* 0x000fe40004800000 */
[----:B------:R0:W-:Y:S02]  /*7a70*/  @P4 SYNCS.ARRIVE.TRANS64.A1T0 RZ, [R6+URZ+0x88], RZ ;  /* 0x000088ff06ff49a7 */ /* 0x0001e4000810003f */
[----:B------:R-:W-:Y:S02]  /*7a80*/  LOP3.LUT R3, R3, R4, RZ, 0x3c, !PT ;  /* 0x0000000403037212 */ /* 0x000fe400078e3cff */
[----:B------:R-:W-:Y:S02]  /*7a90*/  PRMT R4, RZ, 0x7610, R4 ;  /* 0x00007610ff047816 */ /* 0x000fe40000000004 */
[----:B0-----:R-:W-:-:S04]  /*7aa0*/  SHF.R.U32.HI R6, RZ, 0x2, R5 ;  /* 0x00000002ff067819 */ /* 0x001fc80000011605 */
[----:B------:R-:W-:Y:S01]  /*7ab0*/  @P3 LOP3.LUT R3, R3, 0x1, R6, 0x78, !PT ;  /* 0x0000000103033812 */ /* 0x000fe200078e7806 */
[----:B------:R-:W-:Y:S01]  /*7ac0*/  IMAD R8, R6, -0x5, R7 ;  /* 0xfffffffb06087824 */ /* 0x000fe200078e0207 */
[----:B--2---:R-:W-:-:S04]  /*7ad0*/  IADD3 R16, P4, R16, R20, RZ ;  /* 0x0000001410107210 */ /* 0x004fc80007f9e0ff */
[----:B------:R-:W-:Y:S01]  /*7ae0*/  ISETP.GE.U32.AND P1, PT, R16, UR4, PT ;  /* 0x0000000410007c0c */ /* 0x000fe2000bf26070 */
[----:B------:R-:W-:-:S05]  /*7af0*/  IMAD.X R17, R17, 0x1, R0, P4 ;  /* 0x0000000111117824 */ /* 0x000fca00020e0600 */
[----:B------:R-:W-:-:S13]  /*7b00*/  ISETP.GE.U32.AND.EX P1, PT, R17, UR5, PT, P1 ;  /* 0x0000000511007c0c */ /* 0x000fda000bf26110 */
[----:B------:R-:W-:Y:S05]  /*7b10*/  @P1 BRA `(.L_x_172) ;  /* 0x00000004004c1947 */ /* 0x000fea0003800000 */
[----:B------:R-:W0:Y:S01]  /*7b20*/  S2R R12, SR_CTAID.X ;  /* 0x00000000000c7919 */ /* 0x000e220000002500 */
[----:B------:R-:W-:Y:S01]  /*7b30*/  ULDC.64 UR4, c[0x0][0x628] ;  /* 0x00018a0000047ab9 */ /* 0x000fe20000000a00 */
[----:B------:R-:W1:Y:S01]  /*7b40*/  LDC R13, c[0x0][0x144] ;  /* 0x00005100ff0d7b82 */ /* 0x000e620000000800 */
[----:B------:R-:W-:Y:S01]  /*7b50*/  ISETP.NE.U32.AND P1, PT, RZ, UR4, PT ;  /* 0x00000004ff007c0c */ /* 0x000fe2000bf25070 */
[----:B------:R-:W2:Y:S01]  /*7b60*/  S2R R11, SR_CTAID.Y ;  /* 0x00000000000b7919 */ /* 0x000ea20000002600 */
[----:B------:R-:W-:Y:S01]  /*7b70*/  ULDC UR6, c[0x0][0x150] ;  /* 0x0000540000067ab9 */ /* 0x000fe20000000800 */
[----:B------:R-:W-:Y:S01]  /*7b80*/  ULDC UR7, c[0x0][0x630] ;  /* 0x00018c0000077ab9 */ /* 0x000fe20000000800 */
[----:B------:R-:W-:Y:S01]  /*7b90*/  ISETP.NE.AND.EX P1, PT, RZ, UR5, PT, P1 ;  /* 0x00000005ff007c0c */ /* 0x000fe2000bf25310 */
[----:B------:R-:W-:Y:S01]  /*7ba0*/  IMAD.MOV.U32 R4, RZ, RZ, R16 ;  /* 0x000000ffff047224 */ /* 0x000fe200078e0010 */
[----:B0-----:R-:W-:-:S05]  /*7bb0*/  I2FP.F32.U32 R5, R12 ;  /* 0x0000000c00057245 */ /* 0x001fca0000201000 */
[----:B------:R-:W-:Y:S01]  /*7bc0*/  FMUL R14, R5, UR6 ;  /* 0x00000006050e7c20 */ /* 0x000fe20008400000 */
[----:B------:R-:W-:-:S05]  /*7bd0*/  IMAD.MOV.U32 R5, RZ, RZ, R17 ;  /* 0x000000ffff057224 */ /* 0x000fca00078e0011 */
[----:B--2---:R-:W-:Y:S05]  /*7be0*/  @!P1 BRA `(.L_x_173) ;  /* 0x0000000000289947 */ /* 0x004fea0003800000 */
[----:B------:R-:W-:Y:S02]  /*7bf0*/  ULDC UR6, c[0x0][0x634] ;  /* 0x00018d0000067ab9 */ /* 0x000fe40000000800 */
[----:B------:R-:W-:-:S05]  /*7c00*/  IADD3 R5, P1, R16, UR6, RZ ;  /* 0x0000000610057c10 */ /* 0x000fca000ff3e0ff */
[----:B------:R-:W-:-:S04]  /*7c10*/  IMAD.X R15, RZ, RZ, R17, P1 ;  /* 0x000000ffff0f7224 */ /* 0x000fc800008e0611 */
[----:B------:R-:W-:-:S04]  /*7c20*/  IMAD.WIDE.U32 R6, R15, UR4, RZ ;  /* 0x000000040f067c25 */ /* 0x000fc8000f8e00ff */
[----:B------:R-:W-:-:S04]  /*7c30*/  IMAD.WIDE.U32 R6, P1, R5, UR5, R6 ;  /* 0x0000000505067c25 */ /* 0x000fc8000f820006 */
[----:B------:R-:W-:-:S04]  /*7c40*/  IMAD.WIDE.U32 R4, R5, UR4, RZ ;  /* 0x0000000405047c25 */ /* 0x000fc8000f8e00ff */
[----:B------:R-:W-:Y:S01]  /*7c50*/  IMAD.MOV.U32 R4, RZ, RZ, R7 ;  /* 0x000000ffff047224 */ /* 0x000fe200078e0007 */
[----:B------:R-:W-:Y:S01]  /*7c60*/  IADD3 RZ, P3, R5, R6, RZ ;  /* 0x0000000605ff7210 */ /* 0x000fe20007f7e0ff */
[----:B------:R-:W-:-:S04]  /*7c70*/  IMAD.X R5, RZ, RZ, RZ, P1 ;  /* 0x000000ffff057224 */ /* 0x000fc800008e06ff */
[----:B------:R-:W-:-:S08]  /*7c80*/  IMAD.WIDE.U32.X R4, R15, UR5, R4, P3 ;  /* 0x000000050f047c25 */ /* 0x000fd000098e0404 */
.L_x_173:
[--C-:B------:R-:W-:Y:S01]  /*7c90*/  SHF.R.U64 R19, R4, UR7, R5.reuse ;  /* 0x0000000704137c19 */ /* 0x100fe20008001205 */
[----:B------:R-:W0:Y:S01]  /*7ca0*/  F2I.U32.TRUNC.NTZ R14, R14 ;  /* 0x0000000e000e7305 */ /* 0x000e22000020f000 */
[----:B------:R-:W-:Y:S01]  /*7cb0*/  SHF.R.U32.HI R4, RZ, UR7, R5 ;  /* 0x00000007ff047c19 */ /* 0x000fe20008011605 */
[----:B------:R-:W-:Y:S01]  /*7cc0*/  ULDC.64 UR4, c[0x0][0x620] ;  /* 0x0001880000047ab9 */ /* 0x000fe20000000a00 */
[----:B------:R-:W-:Y:S01]  /*7cd0*/  IADD3 R7, P1, RZ, -R19, RZ ;  /* 0x80000013ff077210 */ /* 0x000fe20007f3e0ff */
[----:B------:R-:W-:Y:S01]  /*7ce0*/  ULDC.64 UR6, c[0x0][0x640] ;  /* 0x0001900000067ab9 */ /* 0x000fe20000000a00 */
[----:B------:R-:W2:Y:S03]  /*7cf0*/  LDC R18, c[0x0][0x148] ;  /* 0x00005200ff127b82 */ /* 0x000ea60000000800 */
[----:B------:R-:W-:Y:S01]  /*7d00*/  IMAD.X R4, RZ, RZ, ~R4, P1 ;  /* 0x000000ffff047224 */ /* 0x000fe200008e0e04 */
[----:B------:R-:W-:-:S03]  /*7d10*/  ISETP.NE.U32.AND P1, PT, RZ, UR6, PT ;  /* 0x00000006ff007c0c */ /* 0x000fc6000bf25070 */
[----:B------:R-:W-:Y:S01]  /*7d20*/  IMAD R6, R4, UR4, RZ ;  /* 0x0000000404067c24 */ /* 0x000fe2000f8e02ff */
[----:B------:R-:W-:Y:S01]  /*7d30*/  ISETP.NE.AND.EX P1, PT, RZ, UR7, PT, P1 ;  /* 0x00000007ff007c0c */ /* 0x000fe2000bf25310 */
[----:B------:R-:W-:Y:S01]  /*7d40*/  IMAD.WIDE.U32 R4, R7, UR4, R16 ;  /* 0x0000000407047c25 */ /* 0x000fe2000f8e0010 */
[----:B------:R-:W-:-:S03]  /*7d50*/  ULDC UR4, c[0x0][0x618] ;  /* 0x0001860000047ab9 */ /* 0x000fc60000000800 */
[----:B------:R-:W-:Y:S01]  /*7d60*/  IMAD R7, R7, UR5, R6 ;  /* 0x0000000507077c24 */ /* 0x000fe2000f8e0206 */
[----:B------:R-:W-:Y:S01]  /*7d70*/  ULDC UR5, c[0x0][0x154] ;  /* 0x0000550000057ab9 */ /* 0x000fe20000000800 */
[----:B0-----:R-:W-:Y:S02]  /*7d80*/  IMAD.MOV R6, RZ, RZ, -R14 ;  /* 0x000000ffff067224 */ /* 0x001fe400078e0a0e */
[----:B------:R-:W-:Y:S02]  /*7d90*/  IMAD.IADD R5, R5, 0x1, R7 ;  /* 0x0000000105057824 */ /* 0x000fe400078e0207 */
[----:B-1----:R-:W-:Y:S01]  /*7da0*/  IMAD R12, R13, R6, R12 ;  /* 0x000000060d0c7224 */ /* 0x002fe200078e020c */
[----:B------:R-:W-:Y:S02]  /*7db0*/  I2FP.F32.U32 R6, R11 ;  /* 0x0000000b00067245 */ /* 0x000fe40000201000 */
[--C-:B------:R-:W-:Y:S02]  /*7dc0*/  SHF.R.U64 R13, R4, UR4, R5.reuse ;  /* 0x00000004040d7c19 */ /* 0x100fe40008001205 */
[----:B------:R-:W-:Y:S01]  /*7dd0*/  SHF.R.U32.HI R4, RZ, UR4, R5 ;  /* 0x00000004ff047c19 */ /* 0x000fe20008011605 */
[----:B------:R-:W-:Y:S01]  /*7de0*/  FMUL R6, R6, UR5 ;  /* 0x0000000506067c20 */ /* 0x000fe20008400000 */
[----:B------:R-:W-:-:S02]  /*7df0*/  ULDC UR4, c[0x0][0x608] ;  /* 0x0001820000047ab9 */ /* 0x000fc40000000800 */
[--C-:B------:R-:W-:Y:S01]  /*7e00*/  SHF.R.U64 R15, R13, UR4, R4.reuse ;  /* 0x000000040d0f7c19 */ /* 0x100fe20008001204 */
[----:B------:R0:W1:Y:S01]  /*7e10*/  F2I.U32.TRUNC.NTZ R20, R6 ;  /* 0x0000000600147305 */ /* 0x000062000020f000 */
[----:B------:R-:W-:Y:S01]  /*7e20*/  SHF.R.U32.HI R4, RZ, UR4, R4 ;  /* 0x00000004ff047c19 */ /* 0x000fe20008011604 */
[----:B------:R-:W-:-:S03]  /*7e30*/  ULDC UR4, c[0x0][0x658] ;  /* 0x0001960000047ab9 */ /* 0x000fc60000000800 */
[--C-:B------:R-:W-:Y:S02]  /*7e40*/  SHF.R.U64 R14, R15, UR4, R4.reuse ;  /* 0x000000040f0e7c19 */ /* 0x100fe40008001204 */
[----:B------:R-:W-:-:S03]  /*7e50*/  SHF.R.U32.HI R21, RZ, UR4, R4 ;  /* 0x00000004ff157c19 */ /* 0x000fc60008011604 */
[----:B------:R-:W-:Y:S02]  /*7e60*/  IMAD.MOV.U32 R4, RZ, RZ, R14 ;  /* 0x000000ffff047224 */ /* 0x000fe400078e000e */
[----:B------:R-:W-:Y:S01]  /*7e70*/  IMAD.MOV.U32 R5, RZ, RZ, R21 ;  /* 0x000000ffff057224 */ /* 0x000fe200078e0015 */
[----:B0-----:R-:W-:Y:S06]  /*7e80*/  @!P1 BRA `(.L_x_174) ;  /* 0x0000000000289947 */ /* 0x001fec0003800000 */
        /* <DEDUP_REMOVED lines=10> */
.L_x_174:
[----:B------:R-:W-:Y:S01]  /*7f30*/  ISETP.NE.AND P1, PT, R2, 0x1, PT ;  /* 0x000000010200780c */ /* 0x000fe20003f25270 */
[----:B------:R-:W-:Y:S01]  /*7f40*/  ULDC UR4, c[0x0][0x648] ;  /* 0x0001920000047ab9 */ /* 0x000fe20000000800 */
[----:B------:R-:W-:Y:S01]  /*7f50*/  LOP3.LUT R15, R15, UR29, RZ, 0xc0, !PT ;  /* 0x0000001d0f0f7c12 */ /* 0x000fe2000f8ec0ff */
[----:B-1----:R-:W-:Y:S01]  /*7f60*/  IMAD.MOV R20, RZ, RZ, -R20 ;  /* 0x000000ffff147224 */ /* 0x002fe200078e0a14 */
[----:B------:R-:W-:Y:S01]  /*7f70*/  SHF.R.U64 R4, R4, UR4, R5 ;  /* 0x0000000404047c19 */ /* 0x000fe20008001205 */
[----:B------:R-:W-:Y:S01]  /*7f80*/  ULDC UR4, c[0x0][0x638] ;  /* 0x00018e0000047ab9 */ /* 0x000fe20000000800 */
[----:B------:R-:W-:Y:S01]  /*7f90*/  LOP3.LUT R13, R13, UR13, RZ, 0xc0, !PT ;  /* 0x0000000d0d0d7c12 */ /* 0x000fe2000f8ec0ff */
[----:B------:R-:W-:Y:S02]  /*7fa0*/  ULDC UR5, c[0x0][0x610] ;  /* 0x0001840000057ab9 */ /* 0x000fe40000000800 */
[----:B------:R-:W-:Y:S02]  /*7fb0*/  IMAD.MOV R5, RZ, RZ, -R4 ;  /* 0x000000ffff057224 */ /* 0x000fe400078e0a04 */
[----:B------:R-:W-:-:S02]  /*7fc0*/  IMAD R15, R4, UR21, R15 ;  /* 0x00000015040f7c24 */ /* 0x000fc4000f8e020f */
[----:B--2---:R-:W-:Y:S02]  /*7fd0*/  @P1 IMAD R12, R18, R20, R11 ;  /* 0x00000014120c1224 */ /* 0x004fe400078e020b */
[----:B------:R-:W-:Y:S01]  /*7fe0*/  IMAD R14, R5, UR4, R14 ;  /* 0x00000004050e7c24 */ /* 0x000fe2000f8e020e */
[----:B------:R-:W-:Y:S01]  /*7ff0*/  ULDC UR4, c[0x0][0x600] ;  /* 0x0001800000047ab9 */ /* 0x000fe20000000800 */
[----:B------:R-:W-:Y:S02]  /*8000*/  IMAD R12, R15, UR5, R12 ;  /* 0x000000050f0c7c24 */ /* 0x000fe4000f8e020c */
[----:B------:R-:W-:Y:S02]  /*8010*/  IMAD R5, R14, UR4, R13 ;  /* 0x000000040e057c24 */ /* 0x000fe4000f8e020d */
[----:B------:R-:W-:-:S03]  /*8020*/  IMAD.MOV.U32 R4, RZ, RZ, 0x1 ;  /* 0x00000001ff047424 */ /* 0x000fc600078e00ff */
[----:B------:R-:W-:Y:S02]  /*8030*/  SEL R18, R5, R12, !P1 ;  /* 0x0000000c05127207 */ /* 0x000fe40004800000 */
[----:B------:R-:W-:-:S07]  /*8040*/  SEL R22, R12, R5, !P1 ;  /* 0x000000050c167207 */ /* 0x000fce0004800000 */
.L_x_172:
[----:B------:R-:W-:Y:S05]  /*8050*/  BSYNC B1 ;  /* 0x0000000000017941 */ /* 0x000fea0003800000 */
.L_x_171:
[----:B------:R-:W-:-:S13]  /*8060*/  LOP3.LUT P1, RZ, R4, 0xff, RZ, 0xc0, !PT ;  /* 0x000000ff04ff7812 */ /* 0x000fda000782c0ff */
[----:B------:R-:W-:Y:S05]  /*8070*/  @P1 BRA `(.L_x_175) ;  /* 0xfffffff000b41947 */ /* 0x000fea000383ffff */
[----:B------:R-:W-:Y:S05]  /*8080*/  BSYNC B0 ;  /* 0x0000000000007941 */ /* 0x000fea0003800000 */
.L_x_163:
[----:B------:R-:W-:-:S03]  /*8090*/  UMOV UR4, 0xffffffff ;  /* 0xffffffff00047882 */ /* 0x000fc60000000000 */
[----:B------:R-:W-:Y:S05]  /*80a0*/  BRA.DIV UR4, `(.L_x_176) ;  /* 0x00000006046c7947 */ /* 0x000fea000b800000 */
[----:B------:R-:W-:-:S13]  /*80b0*/  ELECT P6, URZ, PT ;  /* 0x00000000003f782f */ /* 0x000fda00038c0000 */
.L_x_193:
[----:B------:R-:W-:Y:S04]  /*80c0*/  BSSY B0, `(.L_x_177) ;  /* 0x0000034000007945 */ /* 0x000fe80003800000 */
[----:B------:R-:W-:Y:S05]  /*80d0*/  @!P6 BRA `(.L_x_178) ;  /* 0x0000000000c8e947 */ /* 0x000fea0003800000 */
[----:B------:R-:W-:-:S04]  /*80e0*/  LOP3.LUT R23, R23, 0x2, RZ, 0xfc, !PT ;  /* 0x0000000217177812 */ /* 0x000fc800078efcff */
[----:B------:R-:W-:-:S13]  /*80f0*/  ISETP.NE.AND P0, PT, R23, 0x3, PT ;  /* 0x000000031700780c */ /* 0x000fda0003f05270 */
[----:B------:R-:W-:Y:S05]  /*8100*/  @!P0 BRA `(.L_x_179) ;  /* 0x0000000000048947 */ /* 0x000fea0003800000 */
[----:B------:R-:W-:Y:S01]  /*8110*/  BPT.TRAP 0x1 ;  /* 0x000000040000795c */ /* 0x000fe20000300000 */
.L_x_179:
[----:B------:R-:W0:Y:S01]  /*8120*/  S2R R5, SR_CgaCtaId ;  /* 0x0000000000057919 */ /* 0x000e220000008800 */
[----:B------:R-:W-:Y:S02]  /*8130*/  MOV R0, 0x400 ;  /* 0x0000040000007802 */ /* 0x000fe40000000f00 */
[----:B------:R-:W-:Y:S02]  /*8140*/  SHF.L.U32 R2, R3, 0x1f, RZ ;  /* 0x0000001f03027819 */ /* 0x000fe400000006ff */
[----:B0-----:R-:W-:-:S05]  /*8150*/  LEA R5, R5, R0, 0x18 ;  /* 0x0000000005057211 */ /* 0x001fca00078ec0ff */
[----:B------:R-:W-:-:S04]  /*8160*/  VIADD R5, R5, 0x28 ;  /* 0x0000002805057836 */ /* 0x000fc80000000000 */
[C---:B------:R-:W-:Y:S02]  /*8170*/  IMAD R7, R8.reuse, 0x8, R5 ;  /* 0x0000000808077824 */ /* 0x040fe400078e0205 */
[----:B------:R-:W-:Y:S02]  /*8180*/  VIADD R8, R8, 0x1 ;  /* 0x0000000108087836 */ /* 0x000fe40000000000 */
[----:B------:R-:W0:Y:S03]  /*8190*/  SYNCS.PHASECHK.TRANS64.TRYWAIT P0, [R7+URZ], R2 ;  /* 0x00000002070075a7 */ /* 0x000e26000800017f */
[----:B------:R-:W-:-:S04]  /*81a0*/  ISETP.NE.AND P1, PT, R8, 0x5, PT ;  /* 0x000000050800780c */ /* 0x000fc80003f25270 */
[----:B------:R-:W-:Y:S02]  /*81b0*/  SEL R0, RZ, 0x1, P1 ;  /* 0x00000001ff007807 */ /* 0x000fe40000800000 */
[----:B------:R-:W-:Y:S02]  /*81c0*/  SEL R8, R8, RZ, P1 ;  /* 0x000000ff08087207 */ /* 0x000fe40000800000 */
[----:B------:R-:W-:-:S03]  /*81d0*/  LOP3.LUT R9, R3, R0, RZ, 0x3c, !PT ;  /* 0x0000000003097212 */ /* 0x000fc600078e3cff */
[----:B------:R-:W-:Y:S01]  /*81e0*/  IMAD R6, R8, 0x8, R5 ;  /* 0x0000000808067824 */ /* 0x000fe200078e0205 */
[----:B------:R-:W-:Y:S01]  /*81f0*/  SHF.L.U32 R3, R9, 0x1f, RZ ;  /* 0x0000001f09037819 */ /* 0x000fe200000006ff */
[----:B0-----:R-:W-:Y:S06]  /*8200*/  @!P0 BRA `(.L_x_180) ;  /* 0x0000000400348947 */ /* 0x001fec0003800000 */
.L_x_194:
[----:B------:R-:W1:Y:S01]  /*8210*/  SYNCS.PHASECHK.TRANS64.TRYWAIT P0, [R6+URZ], R3 ;  /* 0x00000003060075a7 */ /* 0x000e62000800017f */
[----:B------:R-:W-:-:S05]  /*8220*/  VIADD R0, R8, 0x1 ;  /* 0x0000000108007836 */ /* 0x000fca0000000000 */
[----:B------:R-:W-:-:S04]  /*8230*/  ISETP.NE.AND P1, PT, R0, 0x5, PT ;  /* 0x000000050000780c */ /* 0x000fc80003f25270 */
[----:B0-----:R-:W-:Y:S02]  /*8240*/  SEL R2, RZ, 0x1, P1 ;  /* 0x00000001ff027807 */ /* 0x001fe40000800000 */
[----:B------:R-:W-:Y:S02]  /*8250*/  SEL R0, R0, RZ, P1 ;  /* 0x000000ff00007207 */ /* 0x000fe40000800000 */
[----:B------:R-:W-:-:S03]  /*8260*/  LOP3.LUT R9, R9, R2, RZ, 0x3c, !PT ;  /* 0x0000000209097212 */ /* 0x000fc600078e3cff */
[----:B------:R-:W-:Y:S01]  /*8270*/  IMAD R7, R0, 0x8, R5 ;  /* 0x0000000800077824 */ /* 0x000fe200078e0205 */
[----:B------:R-:W-:Y:S01]  /*8280*/  SHF.L.U32 R4, R9, 0x1f, RZ ;  /* 0x0000001f09047819 */ /* 0x000fe200000006ff */
[----:B-1----:R-:W-:Y:S06]  /*8290*/  @!P0 BRA `(.L_x_181) ;  /* 0x0000000400248947 */ /* 0x002fec0003800000 */
.L_x_195:
[----:B------:R-:W1:Y:S01]  /*82a0*/  SYNCS.PHASECHK.TRANS64.TRYWAIT P0, [R7+URZ], R4 ;  /* 0x00000004070075a7 */ /* 0x000e62000800017f */
[----:B------:R-:W-:-:S05]  /*82b0*/  VIADD R0, R0, 0x1 ;  /* 0x0000000100007836 */ /* 0x000fca0000000000 */
[----:B------:R-:W-:-:S04]  /*82c0*/  ISETP.NE.AND P1, PT, R0, 0x5, PT ;  /* 0x000000050000780c */ /* 0x000fc80003f25270 */
[----:B------:R-:W-:Y:S02]  /*82d0*/  SEL R2, RZ, 0x1, P1 ;  /* 0x00000001ff027807 */ /* 0x000fe40000800000 */
[----:B------:R-:W-:Y:S02]  /*82e0*/  SEL R0, R0, RZ, P1 ;  /* 0x000000ff00007207 */ /* 0x000fe40000800000 */
[----:B------:R-:W-:-:S03]  /*82f0*/  LOP3.LUT R9, R9, R2, RZ, 0x3c, !PT ;  /* 0x0000000209097212 */ /* 0x000fc600078e3cff */
[----:B0-----:R-:W-:Y:S01]  /*8300*/  IMAD R6, R0, 0x8, R5 ;  /* 0x0000000800067824 */ /* 0x001fe200078e0205 */
[----:B------:R-:W-:Y:S01]  /*8310*/  SHF.L.U32 R3, R9, 0x1f, RZ ;  /* 0x0000001f09037819 */ /* 0x000fe200000006ff */
[----:B-1----:R-:W-:Y:S06]  /*8320*/  @!P0 BRA `(.L_x_182) ;  /* 0x0000000400148947 */ /* 0x002fec0003800000 */
.L_x_196:
[----:B------:R-:W1:Y:S01]  /*8330*/  SYNCS.PHASECHK.TRANS64.TRYWAIT P0, [R6+URZ], R3 ;  /* 0x00000003060075a7 */ /* 0x000e62000800017f */
[----:B------:R-:W-:-:S05]  /*8340*/  VIADD R0, R0, 0x1 ;  /* 0x0000000100007836 */ /* 0x000fca0000000000 */
[----:B------:R-:W-:-:S04]  /*8350*/  ISETP.NE.AND P1, PT, R0, 0x5, PT ;  /* 0x000000050000780c */ /* 0x000fc80003f25270 */
[----:B------:R-:W-:Y:S02]  /*8360*/  SEL R2, RZ, 0x1, P1 ;  /* 0x00000001ff027807 */ /* 0x000fe40000800000 */
[----:B------:R-:W-:Y:S02]  /*8370*/  SEL R0, R0, RZ, P1 ;  /* 0x000000ff00007207 */ /* 0x000fe40000800000 */
[----:B------:R-:W-:Y:S01]  /*8380*/  LOP3.LUT R2, R9, R2, RZ, 0x3c, !PT ;  /* 0x0000000209027212 */ /* 0x000fe200078e3cff */
[----:B-1----:R-:W-:Y:S06]  /*8390*/  @!P0 BRA `(.L_x_183) ;  /* 0x00000004000c8947 */ /* 0x002fec0003800000 */
.L_x_197:
[----:B------:R-:W-:Y:S01]  /*83a0*/  IMAD R5, R0, 0x8, R5 ;  /* 0x0000000800057824 */ /* 0x000fe200078e0205 */
[----:B------:R-:W-:-:S07]  /*83b0*/  SHF.L.U32 R0, R2, 0x1f, RZ ;  /* 0x0000001f02007819 */ /* 0x000fce00000006ff */
.L_x_184:
[----:B--2---:R2:W3:Y:S02]  /*83c0*/  SYNCS.PHASECHK.TRANS64.TRYWAIT P0, [R5+URZ], R0 ;  /* 0x00000000050075a7 */ /* 0x0044e4000800017f */
[----:B---3--:R-:W-:Y:S05]  /*83d0*/  @!P0 NANOSLEEP.SYNCS 0x989680 ;  /* 0x009896800000895d */ /* 0x008fea0003900000 */
[----:B------:R-:W3:Y:S02]  /*83e0*/  @!P0 SYNCS.PHASECHK.TRANS64 P0, [R5+URZ], R0 ;  /* 0x00000000050085a7 */ /* 0x000ee4000800007f */
[----:B---3--:R-:W-:Y:S05]  /*83f0*/  @!P0 BRA `(.L_x_184) ;  /* 0xfffffffc00f08947 */ /* 0x008fea000383ffff */
.L_x_178:
[----:B------:R-:W-:Y:S05]  /*8400*/  BSYNC B0 ;  /* 0x0000000000007941 */ /* 0x000fea0003800000 */
.L_x_177:
[----:B------:R-:W-:Y:S05]  /*8410*/  EXIT ;  /* 0x000000000000794d */ /* 0x000fea0003800000 */
.L_x_15:
[----:B0-----:R-:W-:-:S04]  /*8420*/  IMAD.U32 R3, RZ, RZ, UR43 ;  /* 0x0000002bff037e24 */ /* 0x001fc8000f8e00ff */
[----:B------:R0:W1:Y:S03]  /*8430*/  SYNCS.PHASECHK.TRANS64.TRYWAIT P0, [R3+URZ+-0x8], R0 ;  /* 0xfffff800030075a7 */ /* 0x000066000800017f */
[----:B-1----:R-:W-:Y:S05]  /*8440*/  @!P0 NANOSLEEP.SYNCS 0x989680 ;  /* 0x009896800000895d */ /* 0x002fea0003900000 */
[----:B------:R-:W1:Y:S02]  /*8450*/  @!P0 SYNCS.PHASECHK.TRANS64 P0, [R3+URZ+-0x8], R0 ;  /* 0xfffff800030085a7 */ /* 0x000e64000800007f */
[----:B-1----:R-:W-:Y:S05]  /*8460*/  @!P0 BRA `(.L_x_15) ;  /* 0xfffffffc00ec8947 */ /* 0x002fea000383ffff */
[----:B------:R-:W-:Y:S05]  /*8470*/  BRA `(.L_x_185) ;  /* 0xffffff90003c7947 */ /* 0x000fea000383ffff */
.L_x_20:
[----:B-1----:R1:W2:Y:S02]  /*8480*/  SYNCS.PHASECHK.TRANS64.TRYWAIT P1, [R3+URZ], R0 ;  /* 0x00000000030075a7 */ /* 0x0022a4000802017f */
[----:B--2---:R-:W-:Y:S05]  /*8490*/  @!P1 NANOSLEEP.SYNCS 0x989680 ;  /* 0x009896800000995d */ /* 0x004fea0003900000 */
[----:B------:R-:W2:Y:S02]  /*84a0*/  @!P1 SYNCS.PHASECHK.TRANS64 P1, [R3+URZ], R0 ;  /* 0x00000000030095a7 */ /* 0x000ea4000802007f */
[----:B--2---:R-:W-:Y:S05]  /*84b0*/  @!P1 BRA `(.L_x_20) ;  /* 0xfffffffc00f09947 */ /* 0x004fea000383ffff */
[----:B------:R-:W-:Y:S05]  /*84c0*/  BRA `(.L_x_19) ;  /* 0xffffff9000b07947 */ /* 0x000fea000383ffff */
.L_x_25:
[----:B-1----:R-:W-:-:S04]  /*84d0*/  IMAD.U32 R4, RZ, RZ, UR8 ;  /* 0x00000008ff047e24 */ /* 0x002fc8000f8e00ff */
[----:B------:R1:W2:Y:S03]  /*84e0*/  SYNCS.PHASECHK.TRANS64.TRYWAIT P1, [R4+URZ], R3 ;  /* 0x00000003040075a7 */ /* 0x0002a6000802017f */
[----:B--2---:R-:W-:Y:S05]  /*84f0*/  @!P1 NANOSLEEP.SYNCS 0x989680 ;  /* 0x009896800000995d */ /* 0x004fea0003900000 */
[----:B------:R-:W2:Y:S02]  /*8500*/  @!P1 SYNCS.PHASECHK.TRANS64 P1, [R4+URZ], R3 ;  /* 0x00000003040095a7 */ /* 0x000ea4000802007f */
[----:B--2---:R-:W-:Y:S05]  /*8510*/  @!P1 BRA `(.L_x_25) ;  /* 0xfffffffc00ec9947 */ /* 0x004fea000383ffff */
[----:B------:R-:W-:Y:S05]  /*8520*/  BRA `(.L_x_24) ;  /* 0xffffff9800d07947 */ /* 0x000fea000383ffff */
.L_x_31:
[----:B0-----:R-:W-:-:S04]  /*8530*/  IMAD.U32 R3, RZ, RZ, UR43 ;  /* 0x0000002bff037e24 */ /* 0x001fc8000f8e00ff */
[----:B------:R0:W1:Y:S03]  /*8540*/  SYNCS.PHASECHK.TRANS64.TRYWAIT P0, [R3+URZ+0x8], R0 ;  /* 0x00000800030075a7 */ /* 0x000066000800017f */
[----:B-1----:R-:W-:Y:S05]  /*8550*/  @!P0 NANOSLEEP.SYNCS 0x989680 ;  /* 0x009896800000895d */ /* 0x002fea0003900000 */
[----:B------:R-:W1:Y:S02]  /*8560*/  @!P0 SYNCS.PHASECHK.TRANS64 P0, [R3+URZ+0x8], R0 ;  /* 0x00000800030085a7 */ /* 0x000e64000800007f */
[----:B-1----:R-:W-:Y:S05]  /*8570*/  @!P0 BRA `(.L_x_31) ;  /* 0xfffffffc00ec8947 */ /* 0x002fea000383ffff */
[----:B------:R-:W-:Y:S05]  /*8580*/  BRA `(.L_x_186) ;  /* 0xffffffa4004c7947 */ /* 0x000fea000383ffff */
.L_x_164:
[----:B------:R-:W-:Y:S01]  /*8590*/  BSSY B1, `(.L_x_187) ;  /* 0x0000006000017945 */ /* 0x000fe20003800000 */
[----:B------:R-:W-:-:S07]  /*85a0*/  IMAD.MOV.U32 R15, RZ, RZ, -0x1 ;  /* 0xffffffffff0f7424 */ /* 0x000fce00078e00ff */
[----:B-----5:R-:W-:Y:S05]  /*85b0*/  WARPSYNC.COLLECTIVE R15, `(.L_x_188) ;  /* 0x000000000f0c7348 */ /* 0x020fea0003c00000 */
[----:B------:R-:W-:Y:S02]  /*85c0*/  ELECT P6, UR62, PT ;  /* 0x00000000003e782f */ /* 0x000fe400038c0000 */
[----:B------:R-:W-:Y:S01]  /*85d0*/  MOV R14, UR62 ;  /* 0x0000003e000e7c02 */ /* 0x000fe20008000f00 */
[----:B-----5:R-:W-:Y:S10]  /*85e0*/  ENDCOLLECTIVE ;  /* 0x000000000000791b */ /* 0x020ff40003800000 */
.L_x_188:
[----:B------:R-:W-:Y:S05]  /*85f0*/  BSYNC B1 ;  /* 0x0000000000017941 */ /* 0x000fea0003800000 */
.L_x_187:
[----:B------:R-:W-:Y:S05]  /*8600*/  BRA `(.L_x_189) ;  /* 0xffffffec005c7947 */ /* 0x000fea000383ffff */
.L_x_167:
[----:B-1----:R1:W2:Y:S02]  /*8610*/  SYNCS.PHASECHK.TRANS64.TRYWAIT P1, [R11+URZ+0x28], R6 ;  /* 0x000028060b0075a7 */ /* 0x0022a4000802017f */
[----:B--2---:R-:W-:Y:S05]  /*8620*/  @!P1 NANOSLEEP.SYNCS 0x989680 ;  /* 0x009896800000995d */ /* 0x004fea0003900000 */
[----:B------:R-:W2:Y:S02]  /*8630*/  @!P1 SYNCS.PHASECHK.TRANS64 P1, [R11+URZ+0x28], R6 ;  /* 0x000028060b0095a7 */ /* 0x000ea4000802007f */
[----:B--2---:R-:W-:Y:S05]  /*8640*/  @!P1 BRA `(.L_x_167) ;  /* 0xfffffffc00f09947 */ /* 0x004fea000383ffff */
[----:B------:R-:W-:Y:S05]  /*8650*/  BRA `(.L_x_190) ;  /* 0xffffffec00907947 */ /* 0x000fea000383ffff */
.L_x_176:
[----:B------:R-:W-:Y:S01]  /*8660*/  BSSY B0, `(.L_x_191) ;  /* 0x0000006000007945 */ /* 0x000fe20003800000 */
[----:B------:R-:W-:-:S07]  /*8670*/  IMAD.MOV.U32 R15, RZ, RZ, -0x1 ;  /* 0xffffffffff0f7424 */ /* 0x000fce00078e00ff */
[----:B-----5:R-:W-:Y:S05]  /*8680*/  WARPSYNC.COLLECTIVE R15, `(.L_x_192) ;  /* 0x000000000f0c7348 */ /* 0x020fea0003c00000 */
[----:B------:R-:W-:Y:S02]  /*8690*/  ELECT P6, UR62, PT ;  /* 0x00000000003e782f */ /* 0x000fe400038c0000 */
[----:B------:R-:W-:Y:S01]  /*86a0*/  MOV R14, UR62 ;  /* 0x0000003e000e7c02 */ /* 0x000fe20008000f00 */
[----:B-----5:R-:W-:Y:S10]  /*86b0*/  ENDCOLLECTIVE ;  /* 0x000000000000791b */ /* 0x020ff40003800000 */
.L_x_192:
[----:B------:R-:W-:Y:S05]  /*86c0*/  BSYNC B0 ;  /* 0x0000000000007941 */ /* 0x000fea0003800000 */
.L_x_191:
[----:B------:R-:W-:Y:S05]  /*86d0*/  BRA `(.L_x_193) ;  /* 0xfffffff800787947 */ /* 0x000fea000383ffff */
.L_x_180:
[----:B0-----:R0:W1:Y:S02]  /*86e0*/  SYNCS.PHASECHK.TRANS64.TRYWAIT P0, [R7+URZ], R2 ;  /* 0x00000002070075a7 */ /* 0x001064000800017f */
[----:B-1----:R-:W-:Y:S05]  /*86f0*/  @!P0 NANOSLEEP.SYNCS 0x989680 ;  /* 0x009896800000895d */ /* 0x002fea0003900000 */
[----:B------:R-:W1:Y:S02]  /*8700*/  @!P0 SYNCS.PHASECHK.TRANS64 P0, [R7+URZ], R2 ;  /* 0x00000002070085a7 */ /* 0x000e64000800007f */
[----:B-1----:R-:W-:Y:S05]  /*8710*/  @!P0 BRA `(.L_x_180) ;  /* 0xfffffffc00f08947 */ /* 0x002fea000383ffff */
[----:B------:R-:W-:Y:S05]  /*8720*/  BRA `(.L_x_194) ;  /* 0xfffffff800b87947 */ /* 0x000fea000383ffff */
.L_x_181:
[----:B0-----:R0:W1:Y:S02]  /*8730*/  SYNCS.PHASECHK.TRANS64.TRYWAIT P0, [R6+URZ], R3 ;  /* 0x00000003060075a7 */ /* 0x001064000800017f */
[----:B-1----:R-:W-:Y:S05]  /*8740*/  @!P0 NANOSLEEP.SYNCS 0x989680 ;  /* 0x009896800000895d */ /* 0x002fea0003900000 */
[----:B------:R-:W1:Y:S02]  /*8750*/  @!P0 SYNCS.PHASECHK.TRANS64 P0, [R6+URZ], R3 ;  /* 0x00000003060085a7 */ /* 0x000e64000800007f */
[----:B-1----:R-:W-:Y:S05]  /*8760*/  @!P0 BRA `(.L_x_181) ;  /* 0xfffffffc00f08947 */ /* 0x002fea000383ffff */
[----:B------:R-:W-:Y:S05]  /*8770*/  BRA `(.L_x_195) ;  /* 0xfffffff800c87947 */ /* 0x000fea000383ffff */
.L_x_182:
[----:B0-----:R0:W1:Y:S02]  /*8780*/  SYNCS.PHASECHK.TRANS64.TRYWAIT P0, [R7+URZ], R4 ;  /* 0x00000004070075a7 */ /* 0x001064000800017f */
[----:B-1----:R-:W-:Y:S05]  /*8790*/  @!P0 NANOSLEEP.SYNCS 0x989680 ;  /* 0x009896800000895d */ /* 0x002fea0003900000 */
[----:B------:R-:W1:Y:S02]  /*87a0*/  @!P0 SYNCS.PHASECHK.TRANS64 P0, [R7+URZ], R4 ;  /* 0x00000004070085a7 */ /* 0x000e64000800007f */
[----:B-1----:R-:W-:Y:S05]  /*87b0*/  @!P0 BRA `(.L_x_182) ;  /* 0xfffffffc00f08947 */ /* 0x002fea000383ffff */
[----:B------:R-:W-:Y:S05]  /*87c0*/  BRA `(.L_x_196) ;  /* 0xfffffff800d87947 */ /* 0x000fea000383ffff */
.L_x_183:
[----:B-1----:R1:W2:Y:S02]  /*87d0*/  SYNCS.PHASECHK.TRANS64.TRYWAIT P0, [R6+URZ], R3 ;  /* 0x00000003060075a7 */ /* 0x0022a4000800017f */
[----:B--2---:R-:W-:Y:S05]  /*87e0*/  @!P0 NANOSLEEP.SYNCS 0x989680 ;  /* 0x009896800000895d */ /* 0x004fea0003900000 */
[----:B------:R-:W2:Y:S02]  /*87f0*/  @!P0 SYNCS.PHASECHK.TRANS64 P0, [R6+URZ], R3 ;  /* 0x00000003060085a7 */ /* 0x000ea4000800007f */
[----:B--2---:R-:W-:Y:S05]  /*8800*/  @!P0 BRA `(.L_x_183) ;  /* 0xfffffffc00f08947 */ /* 0x004fea000383ffff */
[----:B------:R-:W-:Y:S05]  /*8810*/  BRA `(.L_x_197) ;  /* 0xfffffff800e07947 */ /* 0x000fea000383ffff */
.L_x_198:
[----:B------:R-:W-:-:S00]  /*8820*/  BRA `(.L_x_198) ;  /* 0xfffffffc00fc7947 */ /* 0x000fc0000383ffff */
[----:B------:R-:W-:-:S00]  /*8830*/  NOP ;  /* 0x0000000000007918 */ /* 0x000fc00000000000 */
        /* <DEDUP_REMOVED lines=12> */
.L_x_199:


//--------------------- .nv.global.init           --------------------------
	.section	.nv.global.init,"aw",@progbits
.nv.global.init:
	.type		$str$22,@object
	.size		$str$22,($str$23 - $str$22)
$str$22:
        /*0000*/ 	.byte	0x6b, 0x5f, 0x74, 0x69, 0x6c, 0x65, 0x5f, 0x63, 0x6f, 0x75, 0x6e, 0x74, 0x20, 0x3e, 0x3d, 0x20
        /*0010*/ 	.byte	0x31, 0x00
	.type		$str$23,@object
	.size		$str$23,(__unnamed_1 - $str$23)
$str$23:
        /*0012*/ 	.byte	0x2f, 0x74, 0x6d, 0x70, 0x2f, 0x63, 0x75, 0x74, 0x6c, 0x61, 0x73, 0x73, 0x5f, 0x73, 0x77, 0x65
        /*0022*/ 	.byte	0x65, 0x70, 0x5f, 0x73, 0x72, 0x63, 0x2f, 0x69, 0x6e, 0x63, 0x6c, 0x75, 0x64, 0x65, 0x2f, 0x63
        /*0032*/ 	.byte	0x75, 0x74, 0x6c, 0x61, 0x73, 0x73, 0x2f, 0x67, 0x65, 0x6d, 0x6d, 0x2f, 0x63, 0x6f, 0x6c, 0x6c
        /*0042*/ 	.byte	0x65, 0x63, 0x74, 0x69, 0x76, 0x65, 0x2f, 0x73, 0x6d, 0x39, 0x30, 0x5f, 0x6d, 0x6d, 0x61, 0x5f
        /*0052*/ 	.byte	0x74, 0x6d, 0x61, 0x5f, 0x67, 0x6d, 0x6d, 0x61, 0x5f, 0x73, 0x73, 0x5f, 0x77, 0x61, 0x72, 0x70
        /*0062*/ 	.byte	0x73, 0x70, 0x65, 0x63, 0x69, 0x61, 0x6c, 0x69, 0x7a, 0x65, 0x64, 0x2e, 0x68, 0x70, 0x70, 0x00
	.type		__unnamed_1,@object
	.size		__unnamed_1,(.L_0 - __unnamed_1)
__unnamed_1:
        /*0072*/ 	.byte	0x76, 0x6f, 0x69, 0x64, 0x20, 0x63, 0x75, 0x74, 0x6c, 0x61, 0x73, 0x73, 0x3a, 0x3a, 0x67, 0x65
        /* <DEDUP_REMOVED lines=176> */
        /*0b82*/ 	.byte	0x3a, 0x3a, 0x69, 0x64, 0x65, 0x6e, 0x74, 0x69, 0x74, 0x79, 0x5d, 0x00
.L_0:


//--------------------- .nv.shared._ZN7cutlass13device_kernelINS_4gemm6kernel13GemmUniversalIN4cute5tupleIJiiiiEEENS1_10collective13CollectiveMmaINS1_34MainloopSm90TmaGmmaWarpSpecializedILi5ENS5_IJNS4_1CILi1EEESB_SB_EEENS1_32KernelTmaWarpSpecializedPingpongEEENS5_IJNSA_ILi64EEENSA_ILi128EEESG_EEENS_10tfloat32_tENS5_IJlSB_lEEESI_SJ_NS4_8TiledMMAINS4_8MMA_AtomIJNS4_4SM904GMMA30MMA_64x128x8_F32TF32TF32_SS_TNILNSN_7ScaleInE1ELSP_1EEEEEENS4_6LayoutISC_NS5_IJNSA_ILi0EEEST_ST_EEEEENS5_IJNS4_10UnderscoreESW_SW_EEEEENS4_13SM90_TMA_LOADENS4_14ComposedLayoutINS4_7SwizzleILi3ELi4ELi3EEENS4_18smem_ptr_flag_bitsILi32EEENSS_INS5_IJNSA_ILi8EEENSA_ILi32EEEEEENS5_IJS16_SB_EEEEEEEvNS4_8identityESZ_S1A_vS1B_EENS_8epilogue10collective6detail29Sm90TmaWarpSpecializedAdapterINS1E_15DefaultEpilogueISI_SJ_SJ_NS1D_6thread17LinearCombinationISI_Li1EffLNS1I_9ScaleType4KindE0ELNS_15FloatRoundStyleE2ESI_EENS1_15EpilogueDefaultEEEEEvvEEEEvNT_6ParamsE --------------------------
	.section	.nv.shared._ZN7cutlass13device_kernelINS_4gemm6kernel13GemmUniversalIN4cute5tupleIJiiiiEEENS1_10collective13CollectiveMmaINS1_34MainloopSm90TmaGmmaWarpSpecializedILi5ENS5_IJNS4_1CILi1EEESB_SB_EEENS1_32KernelTmaWarpSpecializedPingpongEEENS5_IJNSA_ILi64EEENSA_ILi128EEESG_EEENS_10tfloat32_tENS5_IJlSB_lEEESI_SJ_NS4_8TiledMMAINS4_8MMA_AtomIJNS4_4SM904GMMA30MMA_64x128x8_F32TF32TF32_SS_TNILNSN_7ScaleInE1ELSP_1EEEEEENS4_6LayoutISC_NS5_IJNSA_ILi0EEEST_ST_EEEEENS5_IJNS4_10UnderscoreESW_SW_EEEEENS4_13SM90_TMA_LOADENS4_14ComposedLayoutINS4_7SwizzleILi3ELi4ELi3EEENS4_18smem_ptr_flag_bitsILi32EEENSS_INS5_IJNSA_ILi8EEENSA_ILi32EEEEEENS5_IJS16_SB_EEEEEEEvNS4_8identityESZ_S1A_vS1B_EENS_8epilogue10collective6detail29Sm90TmaWarpSpecializedAdapterINS1E_15DefaultEpilogueISI_SJ_SJ_NS1D_6thread17LinearCombinationISI_Li1EffLNS1I_9ScaleType4KindE0ELNS_15FloatRoundStyleE2ESI_EENS1_15EpilogueDefaultEEEEEvvEEEEvNT_6ParamsE,"aw",@nobits
	.sectionflags	@""
	.align	16
	.zero		1024


//--------------------- .nv.shared.reserved.0     --------------------------
	.section	.nv.shared.reserved.0,"aw",@nobits
	.weak		__nv_reservedSMEM_offset_0_alias
	.size		__nv_reservedSMEM_offset_0_alias, 0, 0
	.other		__nv_reservedSMEM_offset_0_alias,@"STO_CUDA_RESERVED_SHARED STV_DEFAULT"
__nv_reservedSMEM_offset_0_alias:
	.zero		0


//--------------------- .nv.global                --------------------------
	.section	.nv.global,"aw",@nobits
.nv.global:
	.type		_ZN39_INTERNAL_04258ad6_4_k_cu_ec02bd78_63114cute1_E,@object
	.size		_ZN39_INTERNAL_04258ad6_4_k_cu_ec02bd78_63114cute1_E,(_ZN39_INTERNAL_04258ad6_4_k_cu_ec02bd78_63114cuda3std3__45__cpo6cbeginE - _ZN39_INTERNAL_04258ad6_4_k_cu_ec02bd78_63114cute1_E)
_ZN39_INTERNAL_04258ad6_4_k_cu_ec02bd78_63114cute1_E:
	.zero		1
	.type		_ZN39_INTERNAL_04258ad6_4_k_cu_ec02bd78_63114cuda3std3__45__cpo6cbeginE,@object
	.size		_ZN39_INTERNAL_04258ad6_4_k_cu_ec02bd78_63114cuda3std3__45__cpo6cbeginE,(_ZN39_INTERNAL_04258ad6_4_k_cu_ec02bd78_63114cuda3std3__48in_placeE - _ZN39_INTERNAL_04258ad6_4_k_cu_ec02bd78_63114cuda3std3__45__cpo6cbeginE)
_ZN39_INTERNAL_04258ad6_4_k_cu_ec02bd78_63114cuda3std3__45__cpo6cbeginE:
	.zero		1
	.type		_ZN39_INTERNAL_04258ad6_4_k_cu_ec02bd78_63114cuda3std3__48in_placeE,@object
	.size		_ZN39_INTERNAL_04258ad6_4_k_cu_ec02bd78_63114cuda3std3__48in_placeE,(_ZN39_INTERNAL_04258ad6_4_k_cu_ec02bd78_63114cuda3std6ranges3__45__cpo9iter_moveE - _ZN39_INTERNAL_04258ad6_4_k_cu_ec02bd78_63114cuda3std3__48in_placeE)
_ZN39_INTERNAL_04258ad6_4_k_cu_ec02bd78_63114cuda3std3__48in_placeE:
	.zero		1
	.type		_ZN39_INTERNAL_04258ad6_4_k_cu_ec02bd78_63114cuda3std6ranges3__45__cpo9iter_moveE,@object
	.size		_ZN39_INTERNAL_04258ad6_4_k_cu_ec02bd78_63114cuda3std6ranges3__45__cpo9iter_moveE,(_ZN39_INTERNAL_04258ad6_4_k_cu_ec02bd78_63114cuda3std3__45__cpo5beginE - _ZN39_INTERNAL_04258ad6_4_k_cu_ec02bd78_63114cuda3std6ranges3__45__cpo9iter_moveE)
_ZN39_INTERNAL_04258ad6_4_k_cu_ec02bd78_63114cuda3std6ranges3__45__cpo9iter_moveE:
	.zero		1
	.type		_ZN39_INTERNAL_04258ad6_4_k_cu_ec02bd78_63114cuda3std3__45__cpo5beginE,@object
	.size		_ZN39_INTERNAL_04258ad6_4_k_cu_ec02bd78_63114cuda3std3__45__cpo5beginE,(_ZN39_INTERNAL_04258ad6_4_k_cu_ec02bd78_63114cuda3std3__441_GLOBAL__N__04258ad6_4_k_cu_ec02bd78_63116ignoreE - _ZN39_INTERNAL_04258ad6_4_k_cu_ec02bd78_63114cuda3std3__45__cpo5beginE)
_ZN39_INTERNAL_04258ad6_4_k_cu_ec02bd78_63114cuda3std3__45__cpo5beginE:
	.zero		1
	.type		_ZN39_INTERNAL_04258ad6_4_k_cu_ec02bd78_63114cuda3std3__441_GLOBAL__N__04258ad6_4_k_cu_ec02bd78_63116ignoreE,@object
	.size		_ZN39_INTERNAL_04258ad6_4_k_cu_ec02bd78_63114cuda3std3__441_GLOBAL__N__04258ad6_4_k_cu_ec02bd78_63116ignoreE,(_ZN39_INTERNAL_04258ad6_4_k_cu_ec02bd78_63114cute7productE - _ZN39_INTERNAL_04258ad6_4_k_cu_ec02bd78_63114cuda3std3__441_GLOBAL__N__04258ad6_4_k_cu_ec02bd78_63116ignoreE)
_ZN39_INTERNAL_04258ad6_4_k_cu_ec02bd78_63114cuda3std3__441_GLOBAL__N__04258ad6_4_k_cu_ec02bd78_63116ignoreE:
	.zero		1
	.type		_ZN39_INTERNAL_04258ad6_4_k_cu_ec02bd78_63114cute7productE,@object
	.size		_ZN39_INTERNAL_04258ad6_4_k_cu_ec02bd78_63114cute7productE,(_ZN39_INTERNAL_04258ad6_4_k_cu_ec02bd78_63114cuda3std3__45__cpo3endE - _ZN39_INTERNAL_04258ad6_4_k_cu_ec02bd78_63114cute7productE)
_ZN39_INTERNAL_04258ad6_4_k_cu_ec02bd78_63114cute7productE:
	.zero		1
	.type		_ZN39_INTERNAL_04258ad6_4_k_cu_ec02bd78_63114cuda3std3__45__cpo3endE,@object
	.size		_ZN39_INTERNAL_04258ad6_4_k_cu_ec02bd78_63114cuda3std3__45__cpo3endE,(_ZN39_INTERNAL_04258ad6_4_k_cu_ec02bd78_63114cuda3std3__419piecewise_constructE - _ZN39_INTERNAL_04258ad6_4_k_cu_ec02bd78_63114cuda3std3__45__cpo3endE)
_ZN39_INTERNAL_04258ad6_4_k_cu_ec02bd78_63114cuda3std3__45__cpo3endE:
	.zero		1
	.type		_ZN39_INTERNAL_04258ad6_4_k_cu_ec02bd78_63114cuda3std3__419piecewise_constructE,@object
	.size		_ZN39_INTERNAL_04258ad6_4_k_cu_ec02bd78_63114cuda3std3__419piecewise_constructE,(_ZN39_INTERNAL_04258ad6_4_k_cu_ec02bd78_63114cuda3std3__45__cpo4cendE - _ZN39_INTERNAL_04258ad6_4_k_cu_ec02bd78_63114cuda3std3__419piecewise_constructE)
_ZN39_INTERNAL_04258ad6_4_k_cu_ec02bd78_63114cuda3std3__419piecewise_constructE:
	.zero		1
	.type		_ZN39_INTERNAL_04258ad6_4_k_cu_ec02bd78_63114cuda3std3__45__cpo4cendE,@object
	.size		_ZN39_INTERNAL_04258ad6_4_k_cu_ec02bd78_63114cuda3std3__45__cpo4cendE,(_ZN39_INTERNAL_04258ad6_4_k_cu_ec02bd78_63114cuda3std6ranges3__45__cpo4swapE - _ZN39_INTERNAL_04258ad6_4_k_cu_ec02bd78_63114cuda3std3__45__cpo4cendE)
_ZN39_INTERNAL_04258ad6_4_k_cu_ec02bd78_63114cuda3std3__45__cpo4cendE:
	.zero		1
	.type		_ZN39_INTERNAL_04258ad6_4_k_cu_ec02bd78_63114cuda3std6ranges3__45__cpo4swapE,@object
	.size		_ZN39_INTERNAL_04258ad6_4_k_cu_ec02bd78_63114cuda3std6ranges3__45__cpo4swapE,(.L_8 - _ZN39_INTERNAL_04258ad6_4_k_cu_ec02bd78_63114cuda3std6ranges3__45__cpo4swapE)
_ZN39_INTERNAL_04258ad6_4_k_cu_ec02bd78_63114cuda3std6ranges3__45__cpo4swapE:
	.zero		1
.L_8:


//--------------------- .nv.constant0._ZN7cutlass13device_kernelINS_4gemm6kernel13GemmUniversalIN4cute5tupleIJiiiiEEENS1_10collective13CollectiveMmaINS1_34MainloopSm90TmaGmmaWarpSpecializedILi5ENS5_IJNS4_1CILi1EEESB_SB_EEENS1_32KernelTmaWarpSpecializedPingpongEEENS5_IJNSA_ILi64EEENSA_ILi128EEESG_EEENS_10tfloat32_tENS5_IJlSB_lEEESI_SJ_NS4_8TiledMMAINS4_8MMA_AtomIJNS4_4SM904GMMA30MMA_64x128x8_F32TF32TF32_SS_TNILNSN_7ScaleInE1ELSP_1EEEEEENS4_6LayoutISC_NS5_IJNSA_ILi0EEEST_ST_EEEEENS5_IJNS4_10UnderscoreESW_SW_EEEEENS4_13SM90_TMA_LOADENS4_14ComposedLayoutINS4_7SwizzleILi3ELi4ELi3EEENS4_18smem_ptr_flag_bitsILi32EEENSS_INS5_IJNSA_ILi8EEENSA_ILi32EEEEEENS5_IJS16_SB_EEEEEEEvNS4_8identityESZ_S1A_vS1B_EENS_8epilogue10collective6detail29Sm90TmaWarpSpecializedAdapterINS1E_15DefaultEpilogueISI_SJ_SJ_NS1D_6thread17LinearCombinationISI_Li1EffLNS1I_9ScaleType4KindE0ELNS_15FloatRoundStyleE2ESI_EENS1_15EpilogueDefaultEEEEEvvEEEEvNT_6ParamsE --------------------------
	.section	.nv.constant0._ZN7cutlass13device_kernelINS_4gemm6kernel13GemmUniversalIN4cute5tupleIJiiiiEEENS1_10collective13CollectiveMmaINS1_34MainloopSm90TmaGmmaWarpSpecializedILi5ENS5_IJNS4_1CILi1EEESB_SB_EEENS1_32KernelTmaWarpSpecializedPingpongEEENS5_IJNSA_ILi64EEENSA_ILi128EEESG_EEENS_10tfloat32_tENS5_IJlSB_lEEESI_SJ_NS4_8TiledMMAINS4_8MMA_AtomIJNS4_4SM904GMMA30MMA_64x128x8_F32TF32TF32_SS_TNILNSN_7ScaleInE1ELSP_1EEEEEENS4_6LayoutISC_NS5_IJNSA_ILi0EEEST_ST_EEEEENS5_IJNS4_10UnderscoreESW_SW_EEEEENS4_13SM90_TMA_LOADENS4_14ComposedLayoutINS4_7SwizzleILi3ELi4ELi3EEENS4_18smem_ptr_flag_bitsILi32EEENSS_INS5_IJNSA_ILi8EEENSA_ILi32EEEEEENS5_IJS16_SB_EEEEEEEvNS4_8identityESZ_S1A_vS1B_EENS_8epilogue10collective6detail29Sm90TmaWarpSpecializedAdapterINS1E_15DefaultEpilogueISI_SJ_SJ_NS1D_6thread17LinearCombinationISI_Li1EffLNS1I_9ScaleType4KindE0ELNS_15FloatRoundStyleE2ESI_EENS1_15EpilogueDefaultEEEEEvvEEEEvNT_6ParamsE,"a",@progbits
	.sectionflags	@""
	.align	4
.nv.constant0._ZN7cutlass13device_kernelINS_4gemm6kernel13GemmUniversalIN4cute5tupleIJiiiiEEENS1_10collective13CollectiveMmaINS1_34MainloopSm90TmaGmmaWarpSpecializedILi5ENS5_IJNS4_1CILi1EEESB_SB_EEENS1_32KernelTmaWarpSpecializedPingpongEEENS5_IJNSA_ILi64EEENSA_ILi128EEESG_EEENS_10tfloat32_tENS5_IJlSB_lEEESI_SJ_NS4_8TiledMMAINS4_8MMA_AtomIJNS4_4SM904GMMA30MMA_64x128x8_F32TF32TF32_SS_TNILNSN_7ScaleInE1ELSP_1EEEEEENS4_6LayoutISC_NS5_IJNSA_ILi0EEEST_ST_EEEEENS5_IJNS4_10UnderscoreESW_SW_EEEEENS4_13SM90_TMA_LOADENS4_14ComposedLayoutINS4_7SwizzleILi3ELi4ELi3EEENS4_18smem_ptr_flag_bitsILi32EEENSS_INS5_IJNSA_ILi8EEENSA_ILi32EEEEEENS5_IJS16_SB_EEEEEEEvNS4_8identityESZ_S1A_vS1B_EENS_8epilogue10collective6detail29Sm90TmaWarpSpecializedAdapterINS1E_15DefaultEpilogueISI_SJ_SJ_NS1D_6thread17LinearCombinationISI_Li1EffLNS1I_9ScaleType4KindE0ELNS_15FloatRoundStyleE2ESI_EENS1_15EpilogueDefaultEEEEEvvEEEEvNT_6ParamsE:
	.zero		1664


//--------------------- SYMBOLS --------------------------

	.type		.nv.reservedSmem.offset0,@object
	.size		.nv.reservedSmem.offset0,0x4
	.type		__assertfail,@function
